//
// Generated by NVIDIA NVVM Compiler
//
// Compiler Build ID: CL-36424714
// Cuda compilation tools, release 13.0, V13.0.88
// Based on NVVM 20.0.0
//

.version 9.0
.target sm_100
.address_size 64

	// .globl	_Z8baselinePfS_lll
// _ZZ17temporal_blockingPfS_lllE9cur_plane has been demoted

.visible .entry _Z8baselinePfS_lll(
	.param .u64 .ptr .align 1 _Z8baselinePfS_lll_param_0,
	.param .u64 .ptr .align 1 _Z8baselinePfS_lll_param_1,
	.param .u64 _Z8baselinePfS_lll_param_2,
	.param .u64 _Z8baselinePfS_lll_param_3,
	.param .u64 _Z8baselinePfS_lll_param_4
)
{
	.reg .pred 	%p<19>;
	.reg .b32 	%r<16>;
	.reg .b32 	%f<71>;
	.reg .b64 	%rd<127>;

	ld.param.u64 	%rd38, [_Z8baselinePfS_lll_param_0];
	ld.param.u64 	%rd39, [_Z8baselinePfS_lll_param_1];
	ld.param.u64 	%rd35, [_Z8baselinePfS_lll_param_2];
	ld.param.u64 	%rd36, [_Z8baselinePfS_lll_param_3];
	ld.param.u64 	%rd37, [_Z8baselinePfS_lll_param_4];
	cvta.to.global.u64 	%rd1, %rd38;
	cvta.to.global.u64 	%rd2, %rd39;
	mov.u32 	%r1, %tid.x;
	mov.u32 	%r2, %ntid.x;
	mov.u32 	%r3, %ctaid.x;
	mad.lo.s32 	%r4, %r2, %r3, %r1;
	cvt.u64.u32 	%rd3, %r4;
	mov.u32 	%r5, %tid.y;
	mov.u32 	%r6, %ntid.y;
	mov.u32 	%r7, %ctaid.y;
	mad.lo.s32 	%r8, %r6, %r7, %r5;
	cvt.u64.u32 	%rd4, %r8;
	mov.u32 	%r9, %nctaid.z;
	cvt.u64.u32 	%rd5, %r9;
	and.b64  	%rd40, %rd37, -4294967296;
	setp.ne.s64 	%p2, %rd40, 0;
	@%p2 bra 	$L__BB0_2;
	cvt.u32.u64 	%r10, %rd5;
	cvt.u32.u64 	%r11, %rd37;
	div.u32 	%r12, %r11, %r10;
	cvt.u64.u32 	%rd114, %r12;
	bra.uni 	$L__BB0_3;
$L__BB0_2:
	div.s64 	%rd114, %rd37, %rd5;
$L__BB0_3:
	mov.u32 	%r13, %ctaid.z;
	cvt.u64.u32 	%rd41, %r13;
	mul.lo.s64 	%rd42, %rd114, %rd41;
	mul.lo.s64 	%rd9, %rd36, %rd35;
	max.s64 	%rd10, %rd42, 1;
	add.s64 	%rd43, %rd42, %rd114;
	add.s64 	%rd44, %rd37, -1;
	min.s64 	%rd11, %rd43, %rd44;
	mad.lo.s64 	%rd45, %rd35, %rd4, %rd3;
	mad.lo.s64 	%rd123, %rd10, %rd9, %rd45;
	setp.ge.s64 	%p3, %rd10, %rd11;
	@%p3 bra 	$L__BB0_20;
	cvt.u32.u64 	%r14, %rd4;
	cvt.u32.u64 	%r15, %rd3;
	setp.ne.s32 	%p4, %r15, 0;
	setp.gt.s64 	%p5, %rd35, %rd3;
	setp.ne.s32 	%p6, %r14, 0;
	and.pred  	%p7, %p4, %p6;
	and.pred  	%p8, %p7, %p5;
	setp.gt.s64 	%p9, %rd36, %rd4;
	and.pred  	%p1, %p8, %p9;
	sub.s64 	%rd47, %rd11, %rd10;
	and.b64  	%rd13, %rd47, 3;
	setp.eq.s64 	%p10, %rd13, 0;
	mov.u64 	%rd120, %rd10;
	@%p10 bra 	$L__BB0_9;
	neg.s64 	%rd115, %rd13;
	not.pred 	%p11, %p1;
	mov.u64 	%rd120, %rd10;
$L__BB0_6:
	.pragma "nounroll";
	@%p11 bra 	$L__BB0_8;
	shl.b64 	%rd48, %rd123, 2;
	add.s64 	%rd49, %rd2, %rd48;
	ld.global.f32 	%f1, [%rd49+4];
	ld.global.f32 	%f2, [%rd49+-4];
	mul.f32 	%f3, %f2, 0f3CF5C28F;
	fma.rn.f32 	%f4, %f1, 0f3CA3D70A, %f3;
	shl.b64 	%rd50, %rd35, 2;
	add.s64 	%rd51, %rd49, %rd50;
	ld.global.f32 	%f5, [%rd51];
	fma.rn.f32 	%f6, %f5, 0f3D23D70A, %f4;
	sub.s64 	%rd52, %rd123, %rd35;
	shl.b64 	%rd53, %rd52, 2;
	add.s64 	%rd54, %rd2, %rd53;
	ld.global.f32 	%f7, [%rd54];
	fma.rn.f32 	%f8, %f7, 0f3D4CCCCD, %f6;
	add.s64 	%rd18, %rd123, %rd9;
	shl.b64 	%rd55, %rd9, 2;
	add.s64 	%rd56, %rd49, %rd55;
	ld.global.f32 	%f9, [%rd56];
	fma.rn.f32 	%f10, %f9, 0f3D75C28F, %f8;
	sub.s64 	%rd57, %rd123, %rd9;
	shl.b64 	%rd58, %rd57, 2;
	add.s64 	%rd59, %rd2, %rd58;
	ld.global.f32 	%f11, [%rd59];
	fma.rn.f32 	%f12, %f11, 0f3D8F5C29, %f10;
	ld.global.f32 	%f13, [%rd49];
	fma.rn.f32 	%f14, %f13, 0f3C23D70A, %f12;
	add.s64 	%rd60, %rd1, %rd48;
	st.global.f32 	[%rd60], %f14;
	mov.u64 	%rd123, %rd18;
$L__BB0_8:
	add.s64 	%rd120, %rd120, 1;
	add.s64 	%rd115, %rd115, 1;
	setp.ne.s64 	%p12, %rd115, 0;
	@%p12 bra 	$L__BB0_6;
$L__BB0_9:
	sub.s64 	%rd61, %rd10, %rd11;
	setp.gt.u64 	%p13, %rd61, -4;
	@%p13 bra 	$L__BB0_20;
	not.pred 	%p14, %p1;
$L__BB0_11:
	@%p14 bra 	$L__BB0_13;
	shl.b64 	%rd62, %rd123, 2;
	add.s64 	%rd63, %rd2, %rd62;
	ld.global.f32 	%f15, [%rd63+4];
	ld.global.f32 	%f16, [%rd63+-4];
	mul.f32 	%f17, %f16, 0f3CF5C28F;
	fma.rn.f32 	%f18, %f15, 0f3CA3D70A, %f17;
	shl.b64 	%rd64, %rd35, 2;
	add.s64 	%rd65, %rd63, %rd64;
	ld.global.f32 	%f19, [%rd65];
	fma.rn.f32 	%f20, %f19, 0f3D23D70A, %f18;
	sub.s64 	%rd66, %rd123, %rd35;
	shl.b64 	%rd67, %rd66, 2;
	add.s64 	%rd68, %rd2, %rd67;
	ld.global.f32 	%f21, [%rd68];
	fma.rn.f32 	%f22, %f21, 0f3D4CCCCD, %f20;
	add.s64 	%rd26, %rd123, %rd9;
	shl.b64 	%rd69, %rd9, 2;
	add.s64 	%rd70, %rd63, %rd69;
	ld.global.f32 	%f23, [%rd70];
	fma.rn.f32 	%f24, %f23, 0f3D75C28F, %f22;
	sub.s64 	%rd71, %rd123, %rd9;
	shl.b64 	%rd72, %rd71, 2;
	add.s64 	%rd73, %rd2, %rd72;
	ld.global.f32 	%f25, [%rd73];
	fma.rn.f32 	%f26, %f25, 0f3D8F5C29, %f24;
	ld.global.f32 	%f27, [%rd63];
	fma.rn.f32 	%f28, %f27, 0f3C23D70A, %f26;
	add.s64 	%rd74, %rd1, %rd62;
	st.global.f32 	[%rd74], %f28;
	mov.u64 	%rd123, %rd26;
$L__BB0_13:
	@%p14 bra 	$L__BB0_15;
	shl.b64 	%rd75, %rd123, 2;
	add.s64 	%rd76, %rd2, %rd75;
	ld.global.f32 	%f29, [%rd76+4];
	ld.global.f32 	%f30, [%rd76+-4];
	mul.f32 	%f31, %f30, 0f3CF5C28F;
	fma.rn.f32 	%f32, %f29, 0f3CA3D70A, %f31;
	shl.b64 	%rd77, %rd35, 2;
	add.s64 	%rd78, %rd76, %rd77;
	ld.global.f32 	%f33, [%rd78];
	fma.rn.f32 	%f34, %f33, 0f3D23D70A, %f32;
	sub.s64 	%rd79, %rd123, %rd35;
	shl.b64 	%rd80, %rd79, 2;
	add.s64 	%rd81, %rd2, %rd80;
	ld.global.f32 	%f35, [%rd81];
	fma.rn.f32 	%f36, %f35, 0f3D4CCCCD, %f34;
	add.s64 	%rd28, %rd123, %rd9;
	shl.b64 	%rd82, %rd9, 2;
	add.s64 	%rd83, %rd76, %rd82;
	ld.global.f32 	%f37, [%rd83];
	fma.rn.f32 	%f38, %f37, 0f3D75C28F, %f36;
	sub.s64 	%rd84, %rd123, %rd9;
	shl.b64 	%rd85, %rd84, 2;
	add.s64 	%rd86, %rd2, %rd85;
	ld.global.f32 	%f39, [%rd86];
	fma.rn.f32 	%f40, %f39, 0f3D8F5C29, %f38;
	ld.global.f32 	%f41, [%rd76];
	fma.rn.f32 	%f42, %f41, 0f3C23D70A, %f40;
	add.s64 	%rd87, %rd1, %rd75;
	st.global.f32 	[%rd87], %f42;
	mov.u64 	%rd123, %rd28;
$L__BB0_15:
	@%p14 bra 	$L__BB0_17;
	shl.b64 	%rd88, %rd123, 2;
	add.s64 	%rd89, %rd2, %rd88;
	ld.global.f32 	%f43, [%rd89+4];
	ld.global.f32 	%f44, [%rd89+-4];
	mul.f32 	%f45, %f44, 0f3CF5C28F;
	fma.rn.f32 	%f46, %f43, 0f3CA3D70A, %f45;
	shl.b64 	%rd90, %rd35, 2;
	add.s64 	%rd91, %rd89, %rd90;
	ld.global.f32 	%f47, [%rd91];
	fma.rn.f32 	%f48, %f47, 0f3D23D70A, %f46;
	sub.s64 	%rd92, %rd123, %rd35;
	shl.b64 	%rd93, %rd92, 2;
	add.s64 	%rd94, %rd2, %rd93;
	ld.global.f32 	%f49, [%rd94];
	fma.rn.f32 	%f50, %f49, 0f3D4CCCCD, %f48;
	add.s64 	%rd30, %rd123, %rd9;
	shl.b64 	%rd95, %rd9, 2;
	add.s64 	%rd96, %rd89, %rd95;
	ld.global.f32 	%f51, [%rd96];
	fma.rn.f32 	%f52, %f51, 0f3D75C28F, %f50;
	sub.s64 	%rd97, %rd123, %rd9;
	shl.b64 	%rd98, %rd97, 2;
	add.s64 	%rd99, %rd2, %rd98;
	ld.global.f32 	%f53, [%rd99];
	fma.rn.f32 	%f54, %f53, 0f3D8F5C29, %f52;
	ld.global.f32 	%f55, [%rd89];
	fma.rn.f32 	%f56, %f55, 0f3C23D70A, %f54;
	add.s64 	%rd100, %rd1, %rd88;
	st.global.f32 	[%rd100], %f56;
	mov.u64 	%rd123, %rd30;
$L__BB0_17:
	@%p14 bra 	$L__BB0_19;
	shl.b64 	%rd101, %rd123, 2;
	add.s64 	%rd102, %rd2, %rd101;
	ld.global.f32 	%f57, [%rd102+4];
	ld.global.f32 	%f58, [%rd102+-4];
	mul.f32 	%f59, %f58, 0f3CF5C28F;
	fma.rn.f32 	%f60, %f57, 0f3CA3D70A, %f59;
	shl.b64 	%rd103, %rd35, 2;
	add.s64 	%rd104, %rd102, %rd103;
	ld.global.f32 	%f61, [%rd104];
	fma.rn.f32 	%f62, %f61, 0f3D23D70A, %f60;
	sub.s64 	%rd105, %rd123, %rd35;
	shl.b64 	%rd106, %rd105, 2;
	add.s64 	%rd107, %rd2, %rd106;
	ld.global.f32 	%f63, [%rd107];
	fma.rn.f32 	%f64, %f63, 0f3D4CCCCD, %f62;
	add.s64 	%rd32, %rd123, %rd9;
	shl.b64 	%rd108, %rd9, 2;
	add.s64 	%rd109, %rd102, %rd108;
	ld.global.f32 	%f65, [%rd109];
	fma.rn.f32 	%f66, %f65, 0f3D75C28F, %f64;
	sub.s64 	%rd110, %rd123, %rd9;
	shl.b64 	%rd111, %rd110, 2;
	add.s64 	%rd112, %rd2, %rd111;
	ld.global.f32 	%f67, [%rd112];
	fma.rn.f32 	%f68, %f67, 0f3D8F5C29, %f66;
	ld.global.f32 	%f69, [%rd102];
	fma.rn.f32 	%f70, %f69, 0f3C23D70A, %f68;
	add.s64 	%rd113, %rd1, %rd101;
	st.global.f32 	[%rd113], %f70;
	mov.u64 	%rd123, %rd32;
$L__BB0_19:
	add.s64 	%rd120, %rd120, 4;
	setp.lt.s64 	%p18, %rd120, %rd11;
	@%p18 bra 	$L__BB0_11;
$L__BB0_20:
	ret;

}
	// .globl	_Z17temporal_blockingPfS_lll
.visible .entry _Z17temporal_blockingPfS_lll(
	.param .u64 .ptr .align 1 _Z17temporal_blockingPfS_lll_param_0,
	.param .u64 .ptr .align 1 _Z17temporal_blockingPfS_lll_param_1,
	.param .u64 _Z17temporal_blockingPfS_lll_param_2,
	.param .u64 _Z17temporal_blockingPfS_lll_param_3,
	.param .u64 _Z17temporal_blockingPfS_lll_param_4
)
{
	.reg .pred 	%p<115>;
	.reg .b32 	%r<51>;
	.reg .b32 	%f<412>;
	.reg .b64 	%rd<141>;
	// demoted variable
	.shared .align 4 .b8 _ZZ17temporal_blockingPfS_lllE9cur_plane[12288];
	ld.param.u64 	%rd23, [_Z17temporal_blockingPfS_lll_param_0];
	ld.param.u64 	%rd20, [_Z17temporal_blockingPfS_lll_param_2];
	ld.param.u64 	%rd24, [_Z17temporal_blockingPfS_lll_param_3];
	ld.param.u64 	%rd22, [_Z17temporal_blockingPfS_lll_param_4];
	cvta.to.global.u64 	%rd1, %rd23;
	mov.u32 	%r1, %tid.x;
	mov.u32 	%r2, %ntid.x;
	add.s32 	%r8, %r2, -6;
	mov.u32 	%r9, %ctaid.x;
	mad.lo.s32 	%r10, %r8, %r9, %r1;
	add.s32 	%r11, %r10, -3;
	cvt.u64.u32 	%rd2, %r11;
	mov.u32 	%r3, %tid.y;
	mov.u32 	%r4, %ntid.y;
	add.s32 	%r12, %r4, -6;
	mov.u32 	%r13, %ctaid.y;
	mad.lo.s32 	%r14, %r12, %r13, %r3;
	add.s32 	%r16, %r14, -3;
	cvt.u64.u32 	%rd3, %r16;
	mul.lo.s64 	%rd4, %rd24, %rd20;
	mad.lo.s64 	%rd5, %rd20, %rd3, %rd2;
	setp.le.s64 	%p8, %rd20, %rd2;
	setp.le.s64 	%p9, %rd24, %rd3;
	or.pred  	%p10, %p8, %p9;
	@%p10 bra 	$L__BB1_54;
	ld.param.u64 	%rd135, [_Z17temporal_blockingPfS_lll_param_1];
	cvta.to.global.u64 	%rd25, %rd135;
	shl.b64 	%rd26, %rd5, 2;
	add.s64 	%rd6, %rd25, %rd26;
	ld.global.f32 	%f378, [%rd6];
	add.s32 	%r18, %r2, -3;
	setp.lt.u32 	%p11, %r1, %r18;
	min.u32 	%r20, %r1, %r3;
	setp.gt.u32 	%p12, %r20, 2;
	and.pred  	%p1, %p12, %p11;
	add.s32 	%r5, %r4, -3;
	setp.lt.u32 	%p13, %r3, %r5;
	and.pred  	%p2, %p1, %p13;
	not.pred 	%p14, %p2;
	@%p14 bra 	$L__BB1_3;
	add.s64 	%rd28, %rd1, %rd26;
	st.global.f32 	[%rd28], %f378;
$L__BB1_3:
	shl.b64 	%rd7, %rd4, 2;
	add.s64 	%rd8, %rd6, %rd7;
	ld.global.f32 	%f2, [%rd8];
	add.s64 	%rd29, %rd8, %rd7;
	ld.global.f32 	%f3, [%rd29];
	shl.b32 	%r22, %r3, 7;
	mov.u32 	%r23, _ZZ17temporal_blockingPfS_lllE9cur_plane;
	add.s32 	%r24, %r23, %r22;
	shl.b32 	%r26, %r1, 2;
	add.s32 	%r6, %r24, %r26;
	st.shared.f32 	[%r6], %f2;
	bar.sync 	0;
	add.s64 	%rd9, %rd29, %rd7;
	ld.global.f32 	%f4, [%rd9];
	setp.eq.s32 	%p15, %r1, 0;
	add.s32 	%r27, %r2, -1;
	setp.ge.u32 	%p16, %r1, %r27;
	setp.eq.s32 	%p17, %r3, 0;
	or.pred  	%p18, %p15, %p17;
	or.pred  	%p3, %p18, %p16;
	add.s32 	%r7, %r4, -1;
	setp.ge.u32 	%p19, %r3, %r7;
	or.pred  	%p4, %p3, %p19;
	@%p4 bra 	$L__BB1_6;
	cvt.u32.u64 	%r28, %rd3;
	cvt.u32.u64 	%r29, %rd2;
	setp.eq.s32 	%p20, %r29, 0;
	add.s64 	%rd32, %rd20, -1;
	setp.le.u64 	%p21, %rd32, %rd2;
	setp.eq.s32 	%p22, %r28, 0;
	or.pred  	%p23, %p20, %p22;
	or.pred  	%p24, %p23, %p21;
	add.s64 	%rd33, %rd24, -1;
	setp.le.u64 	%p25, %rd33, %rd3;
	or.pred  	%p26, %p24, %p25;
	mov.f32 	%f353, %f2;
	@%p26 bra 	$L__BB1_6;
	ld.shared.f32 	%f94, [%r6+4];
	ld.shared.f32 	%f95, [%r6+-4];
	mul.f32 	%f96, %f95, 0f3CF5C28F;
	fma.rn.f32 	%f97, %f94, 0f3CA3D70A, %f96;
	ld.shared.f32 	%f98, [%r6+128];
	fma.rn.f32 	%f99, %f98, 0f3D23D70A, %f97;
	ld.shared.f32 	%f100, [%r6+-128];
	fma.rn.f32 	%f101, %f100, 0f3D4CCCCD, %f99;
	fma.rn.f32 	%f102, %f3, 0f3D75C28F, %f101;
	fma.rn.f32 	%f103, %f378, 0f3D8F5C29, %f102;
	fma.rn.f32 	%f353, %f2, 0f3C23D70A, %f103;
$L__BB1_6:
	bar.sync 	0;
	st.shared.f32 	[%r6], %f3;
	bar.sync 	0;
	add.s64 	%rd10, %rd9, %rd7;
	ld.global.f32 	%f381, [%rd10];
	@%p4 bra 	$L__BB1_9;
	cvt.u32.u64 	%r30, %rd3;
	cvt.u32.u64 	%r31, %rd2;
	setp.eq.s32 	%p27, %r31, 0;
	add.s64 	%rd36, %rd20, -1;
	setp.le.u64 	%p28, %rd36, %rd2;
	setp.eq.s32 	%p29, %r30, 0;
	or.pred  	%p30, %p27, %p29;
	or.pred  	%p31, %p30, %p28;
	add.s64 	%rd37, %rd24, -1;
	setp.le.u64 	%p32, %rd37, %rd3;
	or.pred  	%p33, %p31, %p32;
	mov.f32 	%f399, %f3;
	@%p33 bra 	$L__BB1_9;
	ld.shared.f32 	%f105, [%r6+4];
	ld.shared.f32 	%f106, [%r6+-4];
	mul.f32 	%f107, %f106, 0f3CF5C28F;
	fma.rn.f32 	%f108, %f105, 0f3CA3D70A, %f107;
	ld.shared.f32 	%f109, [%r6+128];
	fma.rn.f32 	%f110, %f109, 0f3D23D70A, %f108;
	ld.shared.f32 	%f111, [%r6+-128];
	fma.rn.f32 	%f112, %f111, 0f3D4CCCCD, %f110;
	fma.rn.f32 	%f113, %f4, 0f3D75C28F, %f112;
	fma.rn.f32 	%f114, %f2, 0f3D8F5C29, %f113;
	fma.rn.f32 	%f399, %f3, 0f3C23D70A, %f114;
$L__BB1_9:
	bar.sync 	0;
	st.shared.f32 	[%r6], %f4;
	st.shared.f32 	[%r6+4096], %f353;
	bar.sync 	0;
	add.s64 	%rd11, %rd10, %rd7;
	ld.global.f32 	%f397, [%rd11];
	@%p3 bra 	$L__BB1_16;
	setp.ge.u32 	%p34, %r3, %r7;
	@%p34 bra 	$L__BB1_13;
	cvt.u32.u64 	%r32, %rd3;
	cvt.u32.u64 	%r33, %rd2;
	setp.eq.s32 	%p35, %r33, 0;
	add.s64 	%rd40, %rd20, -1;
	setp.le.u64 	%p36, %rd40, %rd2;
	setp.eq.s32 	%p37, %r32, 0;
	or.pred  	%p38, %p35, %p37;
	or.pred  	%p39, %p38, %p36;
	add.s64 	%rd41, %rd24, -1;
	setp.le.u64 	%p40, %rd41, %rd3;
	or.pred  	%p41, %p39, %p40;
	mov.f32 	%f356, %f4;
	@%p41 bra 	$L__BB1_13;
	ld.shared.f32 	%f117, [%r6+4];
	ld.shared.f32 	%f118, [%r6+-4];
	mul.f32 	%f119, %f118, 0f3CF5C28F;
	fma.rn.f32 	%f120, %f117, 0f3CA3D70A, %f119;
	ld.shared.f32 	%f121, [%r6+128];
	fma.rn.f32 	%f122, %f121, 0f3D23D70A, %f120;
	ld.shared.f32 	%f123, [%r6+-128];
	fma.rn.f32 	%f124, %f123, 0f3D4CCCCD, %f122;
	fma.rn.f32 	%f125, %f381, 0f3D75C28F, %f124;
	fma.rn.f32 	%f126, %f3, 0f3D8F5C29, %f125;
	fma.rn.f32 	%f356, %f4, 0f3C23D70A, %f126;
$L__BB1_13:
	setp.ge.u32 	%p42, %r3, %r7;
	@%p42 bra 	$L__BB1_16;
	cvt.u32.u64 	%r34, %rd3;
	cvt.u32.u64 	%r35, %rd2;
	setp.eq.s32 	%p43, %r35, 0;
	add.s64 	%rd44, %rd20, -1;
	setp.le.u64 	%p44, %rd44, %rd2;
	setp.eq.s32 	%p45, %r34, 0;
	or.pred  	%p46, %p43, %p45;
	or.pred  	%p47, %p46, %p44;
	add.s64 	%rd45, %rd24, -1;
	setp.le.u64 	%p48, %rd45, %rd3;
	or.pred  	%p49, %p47, %p48;
	mov.f32 	%f357, %f353;
	@%p49 bra 	$L__BB1_16;
	ld.shared.f32 	%f128, [%r6+4100];
	ld.shared.f32 	%f129, [%r6+4092];
	mul.f32 	%f130, %f129, 0f3CF5C28F;
	fma.rn.f32 	%f131, %f128, 0f3CA3D70A, %f130;
	ld.shared.f32 	%f132, [%r6+4224];
	fma.rn.f32 	%f133, %f132, 0f3D23D70A, %f131;
	ld.shared.f32 	%f134, [%r6+3968];
	fma.rn.f32 	%f135, %f134, 0f3D4CCCCD, %f133;
	fma.rn.f32 	%f136, %f399, 0f3D75C28F, %f135;
	fma.rn.f32 	%f137, %f378, 0f3D8F5C29, %f136;
	fma.rn.f32 	%f357, %f353, 0f3C23D70A, %f137;
$L__BB1_16:
	bar.sync 	0;
	st.shared.f32 	[%r6], %f381;
	st.shared.f32 	[%r6+4096], %f399;
	bar.sync 	0;
	add.s64 	%rd46, %rd11, %rd7;
	ld.global.f32 	%f396, [%rd46];
	mov.f32 	%f359, %f356;
	@%p3 bra 	$L__BB1_23;
	setp.ge.u32 	%p50, %r3, %r7;
	mov.f32 	%f359, %f356;
	@%p50 bra 	$L__BB1_20;
	cvt.u32.u64 	%r36, %rd3;
	cvt.u32.u64 	%r37, %rd2;
	setp.eq.s32 	%p51, %r37, 0;
	add.s64 	%rd49, %rd20, -1;
	setp.le.u64 	%p52, %rd49, %rd2;
	setp.eq.s32 	%p53, %r36, 0;
	or.pred  	%p54, %p51, %p53;
	or.pred  	%p55, %p54, %p52;
	add.s64 	%rd50, %rd24, -1;
	setp.le.u64 	%p56, %rd50, %rd3;
	or.pred  	%p57, %p55, %p56;
	mov.f32 	%f359, %f381;
	@%p57 bra 	$L__BB1_20;
	ld.shared.f32 	%f139, [%r6+4];
	ld.shared.f32 	%f140, [%r6+-4];
	mul.f32 	%f141, %f140, 0f3CF5C28F;
	fma.rn.f32 	%f142, %f139, 0f3CA3D70A, %f141;
	ld.shared.f32 	%f143, [%r6+128];
	fma.rn.f32 	%f144, %f143, 0f3D23D70A, %f142;
	ld.shared.f32 	%f145, [%r6+-128];
	fma.rn.f32 	%f146, %f145, 0f3D4CCCCD, %f144;
	fma.rn.f32 	%f147, %f397, 0f3D75C28F, %f146;
	fma.rn.f32 	%f148, %f4, 0f3D8F5C29, %f147;
	fma.rn.f32 	%f359, %f381, 0f3C23D70A, %f148;
$L__BB1_20:
	setp.ge.u32 	%p58, %r3, %r7;
	@%p58 bra 	$L__BB1_23;
	cvt.u32.u64 	%r38, %rd3;
	cvt.u32.u64 	%r39, %rd2;
	setp.eq.s32 	%p59, %r39, 0;
	add.s64 	%rd53, %rd20, -1;
	setp.le.u64 	%p60, %rd53, %rd2;
	setp.eq.s32 	%p61, %r38, 0;
	or.pred  	%p62, %p59, %p61;
	or.pred  	%p63, %p62, %p60;
	add.s64 	%rd54, %rd24, -1;
	setp.le.u64 	%p64, %rd54, %rd3;
	or.pred  	%p65, %p63, %p64;
	mov.f32 	%f360, %f399;
	@%p65 bra 	$L__BB1_23;
	ld.shared.f32 	%f150, [%r6+4100];
	ld.shared.f32 	%f151, [%r6+4092];
	mul.f32 	%f152, %f151, 0f3CF5C28F;
	fma.rn.f32 	%f153, %f150, 0f3CA3D70A, %f152;
	ld.shared.f32 	%f154, [%r6+4224];
	fma.rn.f32 	%f155, %f154, 0f3D23D70A, %f153;
	ld.shared.f32 	%f156, [%r6+3968];
	fma.rn.f32 	%f157, %f156, 0f3D4CCCCD, %f155;
	fma.rn.f32 	%f158, %f356, 0f3D75C28F, %f157;
	fma.rn.f32 	%f159, %f353, 0f3D8F5C29, %f158;
	fma.rn.f32 	%f360, %f399, 0f3C23D70A, %f159;
$L__BB1_23:
	bar.sync 	0;
	st.shared.f32 	[%r6], %f397;
	st.shared.f32 	[%r6+4096], %f356;
	st.shared.f32 	[%r6+8192], %f357;
	bar.sync 	0;
	setp.lt.s64 	%p66, %rd22, 8;
	@%p66 bra 	$L__BB1_38;
	cvt.u32.u64 	%r40, %rd3;
	cvt.u32.u64 	%r41, %rd2;
	setp.eq.s32 	%p67, %r41, 0;
	add.s64 	%rd58, %rd20, -1;
	setp.le.u64 	%p68, %rd58, %rd2;
	setp.eq.s32 	%p69, %r40, 0;
	or.pred  	%p70, %p67, %p69;
	or.pred  	%p71, %p70, %p68;
	add.s64 	%rd59, %rd24, -1;
	setp.le.u64 	%p72, %rd59, %rd3;
	or.pred  	%p5, %p71, %p72;
	setp.eq.s64 	%p73, %rd22, 8;
	mov.b64 	%rd140, 1;
	mov.f32 	%f382, %f397;
	mov.f32 	%f383, %f396;
	@%p73 bra 	$L__BB1_33;
	or.pred  	%p6, %p4, %p5;
	shl.b64 	%rd138, %rd2, 2;
	mov.b64 	%rd140, 1;
	mov.f32 	%f382, %f397;
	mov.f32 	%f383, %f396;
$L__BB1_26:
	mov.f32 	%f29, %f381;
	mov.f32 	%f381, %f383;
	mov.f32 	%f30, %f382;
	mov.f32 	%f28, %f399;
	mov.f32 	%f27, %f356;
	mov.f32 	%f399, %f359;
	mov.f32 	%f25, %f378;
	mov.f32 	%f24, %f357;
	mov.f32 	%f378, %f360;
	ld.param.u64 	%rd136, [_Z17temporal_blockingPfS_lll_param_1];
	cvta.to.global.u64 	%rd61, %rd136;
	shl.b64 	%rd62, %rd3, 2;
	mad.lo.s64 	%rd63, %rd24, 28, %rd62;
	mad.lo.s64 	%rd64, %rd20, %rd63, %rd61;
	add.s64 	%rd65, %rd64, %rd138;
	ld.global.f32 	%f382, [%rd65];
	selp.f32 	%f356, %f399, %f30, %p4;
	selp.f32 	%f357, %f360, %f27, %p4;
	@%p6 bra 	$L__BB1_29;
	ld.shared.f32 	%f164, [%r6+4];
	ld.shared.f32 	%f165, [%r6+-4];
	mul.f32 	%f166, %f165, 0f3CF5C28F;
	fma.rn.f32 	%f167, %f164, 0f3CA3D70A, %f166;
	ld.shared.f32 	%f168, [%r6+128];
	fma.rn.f32 	%f169, %f168, 0f3D23D70A, %f167;
	ld.shared.f32 	%f170, [%r6+-128];
	fma.rn.f32 	%f171, %f170, 0f3D4CCCCD, %f169;
	fma.rn.f32 	%f172, %f381, 0f3D75C28F, %f171;
	fma.rn.f32 	%f173, %f29, 0f3D8F5C29, %f172;
	fma.rn.f32 	%f356, %f30, 0f3C23D70A, %f173;
	ld.shared.f32 	%f174, [%r6+4100];
	ld.shared.f32 	%f175, [%r6+4092];
	mul.f32 	%f176, %f175, 0f3CF5C28F;
	fma.rn.f32 	%f177, %f174, 0f3CA3D70A, %f176;
	ld.shared.f32 	%f178, [%r6+4224];
	fma.rn.f32 	%f179, %f178, 0f3D23D70A, %f177;
	ld.shared.f32 	%f180, [%r6+3968];
	fma.rn.f32 	%f181, %f180, 0f3D4CCCCD, %f179;
	fma.rn.f32 	%f182, %f399, 0f3D75C28F, %f181;
	fma.rn.f32 	%f183, %f28, 0f3D8F5C29, %f182;
	fma.rn.f32 	%f357, %f27, 0f3C23D70A, %f183;
	@%p14 bra 	$L__BB1_29;
	ld.shared.f32 	%f184, [%r6+8196];
	ld.shared.f32 	%f185, [%r6+8188];
	mul.f32 	%f186, %f185, 0f3CF5C28F;
	fma.rn.f32 	%f187, %f184, 0f3CA3D70A, %f186;
	ld.shared.f32 	%f188, [%r6+8320];
	fma.rn.f32 	%f189, %f188, 0f3D23D70A, %f187;
	ld.shared.f32 	%f190, [%r6+8064];
	fma.rn.f32 	%f191, %f190, 0f3D4CCCCD, %f189;
	fma.rn.f32 	%f192, %f378, 0f3D75C28F, %f191;
	fma.rn.f32 	%f193, %f25, 0f3D8F5C29, %f192;
	fma.rn.f32 	%f194, %f24, 0f3C23D70A, %f193;
	add.s64 	%rd66, %rd24, %rd3;
	mul.lo.s64 	%rd67, %rd20, %rd66;
	shl.b64 	%rd68, %rd67, 2;
	add.s64 	%rd69, %rd1, %rd68;
	add.s64 	%rd70, %rd69, %rd138;
	st.global.f32 	[%rd70], %f194;
$L__BB1_29:
	ld.param.u64 	%rd137, [_Z17temporal_blockingPfS_lll_param_1];
	bar.sync 	0;
	st.shared.f32 	[%r6], %f381;
	st.shared.f32 	[%r6+4096], %f399;
	st.shared.f32 	[%r6+8192], %f378;
	bar.sync 	0;
	cvta.to.global.u64 	%rd71, %rd137;
	shl.b64 	%rd72, %rd24, 5;
	shl.b64 	%rd73, %rd3, 2;
	add.s64 	%rd74, %rd72, %rd73;
	mad.lo.s64 	%rd75, %rd20, %rd74, %rd71;
	add.s64 	%rd76, %rd75, %rd138;
	ld.global.f32 	%f383, [%rd76];
	selp.f32 	%f359, %f356, %f381, %p4;
	selp.f32 	%f360, %f357, %f399, %p4;
	@%p6 bra 	$L__BB1_32;
	ld.shared.f32 	%f195, [%r6+4];
	ld.shared.f32 	%f196, [%r6+-4];
	mul.f32 	%f197, %f196, 0f3CF5C28F;
	fma.rn.f32 	%f198, %f195, 0f3CA3D70A, %f197;
	ld.shared.f32 	%f199, [%r6+128];
	fma.rn.f32 	%f200, %f199, 0f3D23D70A, %f198;
	ld.shared.f32 	%f201, [%r6+-128];
	fma.rn.f32 	%f202, %f201, 0f3D4CCCCD, %f200;
	fma.rn.f32 	%f203, %f382, 0f3D75C28F, %f202;
	fma.rn.f32 	%f204, %f30, 0f3D8F5C29, %f203;
	fma.rn.f32 	%f359, %f381, 0f3C23D70A, %f204;
	ld.shared.f32 	%f205, [%r6+4100];
	ld.shared.f32 	%f206, [%r6+4092];
	mul.f32 	%f207, %f206, 0f3CF5C28F;
	fma.rn.f32 	%f208, %f205, 0f3CA3D70A, %f207;
	ld.shared.f32 	%f209, [%r6+4224];
	fma.rn.f32 	%f210, %f209, 0f3D23D70A, %f208;
	ld.shared.f32 	%f211, [%r6+3968];
	fma.rn.f32 	%f212, %f211, 0f3D4CCCCD, %f210;
	fma.rn.f32 	%f213, %f356, 0f3D75C28F, %f212;
	fma.rn.f32 	%f214, %f27, 0f3D8F5C29, %f213;
	fma.rn.f32 	%f360, %f399, 0f3C23D70A, %f214;
	@%p14 bra 	$L__BB1_32;
	ld.shared.f32 	%f215, [%r6+8196];
	ld.shared.f32 	%f216, [%r6+8188];
	mul.f32 	%f217, %f216, 0f3CF5C28F;
	fma.rn.f32 	%f218, %f215, 0f3CA3D70A, %f217;
	ld.shared.f32 	%f219, [%r6+8320];
	fma.rn.f32 	%f220, %f219, 0f3D23D70A, %f218;
	ld.shared.f32 	%f221, [%r6+8064];
	fma.rn.f32 	%f222, %f221, 0f3D4CCCCD, %f220;
	fma.rn.f32 	%f223, %f357, 0f3D75C28F, %f222;
	fma.rn.f32 	%f224, %f24, 0f3D8F5C29, %f223;
	fma.rn.f32 	%f225, %f378, 0f3C23D70A, %f224;
	shl.b64 	%rd77, %rd24, 1;
	add.s64 	%rd78, %rd77, %rd3;
	mul.lo.s64 	%rd79, %rd20, %rd78;
	shl.b64 	%rd80, %rd79, 2;
	add.s64 	%rd81, %rd1, %rd80;
	add.s64 	%rd82, %rd81, %rd138;
	st.global.f32 	[%rd82], %f225;
$L__BB1_32:
	bar.sync 	0;
	st.shared.f32 	[%r6], %f382;
	st.shared.f32 	[%r6+4096], %f356;
	st.shared.f32 	[%r6+8192], %f357;
	bar.sync 	0;
	add.s64 	%rd140, %rd140, 2;
	add.s64 	%rd83, %rd22, -7;
	and.b64  	%rd84, %rd83, -2;
	sub.s64 	%rd85, %rd140, %rd84;
	shl.b64 	%rd86, %rd4, 3;
	add.s64 	%rd138, %rd138, %rd86;
	setp.ne.s64 	%p76, %rd85, 1;
	@%p76 bra 	$L__BB1_26;
$L__BB1_33:
	and.b64  	%rd87, %rd22, 1;
	setp.eq.b64 	%p77, %rd87, 1;
	mov.f32 	%f396, %f383;
	mov.f32 	%f397, %f382;
	mov.f32 	%f407, %f360;
	@%p77 bra 	$L__BB1_38;
	add.s64 	%rd88, %rd140, 6;
	mul.lo.s64 	%rd18, %rd88, %rd4;
	shl.b64 	%rd89, %rd18, 2;
	add.s64 	%rd90, %rd6, %rd89;
	ld.global.f32 	%f396, [%rd90];
	or.pred  	%p78, %p4, %p5;
	selp.f32 	%f394, %f359, %f382, %p4;
	selp.f32 	%f407, %f360, %f356, %p4;
	@%p78 bra 	$L__BB1_37;
	ld.shared.f32 	%f226, [%r6+4];
	ld.shared.f32 	%f227, [%r6+-4];
	mul.f32 	%f228, %f227, 0f3CF5C28F;
	fma.rn.f32 	%f229, %f226, 0f3CA3D70A, %f228;
	ld.shared.f32 	%f230, [%r6+128];
	fma.rn.f32 	%f231, %f230, 0f3D23D70A, %f229;
	ld.shared.f32 	%f232, [%r6+-128];
	fma.rn.f32 	%f233, %f232, 0f3D4CCCCD, %f231;
	fma.rn.f32 	%f234, %f383, 0f3D75C28F, %f233;
	fma.rn.f32 	%f235, %f381, 0f3D8F5C29, %f234;
	fma.rn.f32 	%f394, %f382, 0f3C23D70A, %f235;
	ld.shared.f32 	%f236, [%r6+4100];
	ld.shared.f32 	%f237, [%r6+4092];
	mul.f32 	%f238, %f237, 0f3CF5C28F;
	fma.rn.f32 	%f239, %f236, 0f3CA3D70A, %f238;
	ld.shared.f32 	%f240, [%r6+4224];
	fma.rn.f32 	%f241, %f240, 0f3D23D70A, %f239;
	ld.shared.f32 	%f242, [%r6+3968];
	fma.rn.f32 	%f243, %f242, 0f3D4CCCCD, %f241;
	fma.rn.f32 	%f244, %f359, 0f3D75C28F, %f243;
	fma.rn.f32 	%f245, %f399, 0f3D8F5C29, %f244;
	fma.rn.f32 	%f407, %f356, 0f3C23D70A, %f245;
	@%p14 bra 	$L__BB1_37;
	ld.shared.f32 	%f246, [%r6+8196];
	ld.shared.f32 	%f247, [%r6+8188];
	mul.f32 	%f248, %f247, 0f3CF5C28F;
	fma.rn.f32 	%f249, %f246, 0f3CA3D70A, %f248;
	ld.shared.f32 	%f250, [%r6+8320];
	fma.rn.f32 	%f251, %f250, 0f3D23D70A, %f249;
	ld.shared.f32 	%f252, [%r6+8064];
	fma.rn.f32 	%f253, %f252, 0f3D4CCCCD, %f251;
	fma.rn.f32 	%f254, %f360, 0f3D75C28F, %f253;
	fma.rn.f32 	%f255, %f378, 0f3D8F5C29, %f254;
	fma.rn.f32 	%f256, %f357, 0f3C23D70A, %f255;
	mad.lo.s64 	%rd91, %rd4, -6, %rd18;
	add.s64 	%rd92, %rd91, %rd5;
	shl.b64 	%rd93, %rd92, 2;
	add.s64 	%rd94, %rd1, %rd93;
	st.global.f32 	[%rd94], %f256;
$L__BB1_37:
	bar.sync 	0;
	st.shared.f32 	[%r6], %f383;
	st.shared.f32 	[%r6+4096], %f359;
	st.shared.f32 	[%r6+8192], %f360;
	bar.sync 	0;
	mov.f32 	%f397, %f383;
	mov.f32 	%f381, %f382;
	mov.f32 	%f399, %f356;
	mov.f32 	%f356, %f359;
	mov.f32 	%f359, %f394;
	mov.f32 	%f378, %f357;
	mov.f32 	%f357, %f360;
	mov.f32 	%f360, %f407;
$L__BB1_38:
	mov.f32 	%f406, %f359;
	@%p4 bra 	$L__BB1_42;
	cvt.u32.u64 	%r42, %rd3;
	cvt.u32.u64 	%r43, %rd2;
	setp.eq.s32 	%p80, %r43, 0;
	add.s64 	%rd97, %rd20, -1;
	setp.le.s64 	%p81, %rd97, %rd2;
	setp.eq.s32 	%p82, %r42, 0;
	or.pred  	%p83, %p80, %p82;
	or.pred  	%p84, %p83, %p81;
	add.s64 	%rd98, %rd24, -1;
	setp.le.s64 	%p85, %rd98, %rd3;
	or.pred  	%p86, %p84, %p85;
	mov.f32 	%f406, %f397;
	mov.f32 	%f407, %f356;
	@%p86 bra 	$L__BB1_42;
	ld.shared.f32 	%f257, [%r6+4];
	ld.shared.f32 	%f258, [%r6+-4];
	mul.f32 	%f259, %f258, 0f3CF5C28F;
	fma.rn.f32 	%f260, %f257, 0f3CA3D70A, %f259;
	ld.shared.f32 	%f261, [%r6+128];
	fma.rn.f32 	%f262, %f261, 0f3D23D70A, %f260;
	ld.shared.f32 	%f263, [%r6+-128];
	fma.rn.f32 	%f264, %f263, 0f3D4CCCCD, %f262;
	fma.rn.f32 	%f265, %f396, 0f3D75C28F, %f264;
	fma.rn.f32 	%f266, %f381, 0f3D8F5C29, %f265;
	fma.rn.f32 	%f406, %f397, 0f3C23D70A, %f266;
	ld.shared.f32 	%f267, [%r6+4100];
	ld.shared.f32 	%f268, [%r6+4092];
	mul.f32 	%f269, %f268, 0f3CF5C28F;
	fma.rn.f32 	%f270, %f267, 0f3CA3D70A, %f269;
	ld.shared.f32 	%f271, [%r6+4224];
	fma.rn.f32 	%f272, %f271, 0f3D23D70A, %f270;
	ld.shared.f32 	%f273, [%r6+3968];
	fma.rn.f32 	%f274, %f273, 0f3D4CCCCD, %f272;
	fma.rn.f32 	%f275, %f359, 0f3D75C28F, %f274;
	fma.rn.f32 	%f276, %f399, 0f3D8F5C29, %f275;
	fma.rn.f32 	%f407, %f356, 0f3C23D70A, %f276;
	@%p14 bra 	$L__BB1_42;
	ld.shared.f32 	%f277, [%r6+8196];
	ld.shared.f32 	%f278, [%r6+8188];
	mul.f32 	%f279, %f278, 0f3CF5C28F;
	fma.rn.f32 	%f280, %f277, 0f3CA3D70A, %f279;
	ld.shared.f32 	%f281, [%r6+8320];
	fma.rn.f32 	%f282, %f281, 0f3D23D70A, %f280;
	ld.shared.f32 	%f283, [%r6+8064];
	fma.rn.f32 	%f284, %f283, 0f3D4CCCCD, %f282;
	fma.rn.f32 	%f285, %f360, 0f3D75C28F, %f284;
	fma.rn.f32 	%f286, %f378, 0f3D8F5C29, %f285;
	fma.rn.f32 	%f287, %f357, 0f3C23D70A, %f286;
	add.s64 	%rd99, %rd22, -6;
	mad.lo.s64 	%rd100, %rd99, %rd4, %rd5;
	shl.b64 	%rd101, %rd100, 2;
	add.s64 	%rd102, %rd1, %rd101;
	st.global.f32 	[%rd102], %f287;
$L__BB1_42:
	bar.sync 	0;
	st.shared.f32 	[%r6+4096], %f359;
	st.shared.f32 	[%r6+8192], %f360;
	bar.sync 	0;
	mov.f32 	%f408, %f406;
	mov.f32 	%f409, %f407;
	@%p4 bra 	$L__BB1_46;
	cvt.u32.u64 	%r44, %rd3;
	cvt.u32.u64 	%r45, %rd2;
	setp.eq.s32 	%p88, %r45, 0;
	add.s64 	%rd105, %rd20, -1;
	setp.le.s64 	%p89, %rd105, %rd2;
	setp.eq.s32 	%p90, %r44, 0;
	or.pred  	%p91, %p88, %p90;
	or.pred  	%p92, %p91, %p89;
	add.s64 	%rd106, %rd24, -1;
	setp.le.s64 	%p93, %rd106, %rd3;
	or.pred  	%p94, %p92, %p93;
	mov.f32 	%f408, %f397;
	mov.f32 	%f409, %f359;
	@%p94 bra 	$L__BB1_46;
	ld.shared.f32 	%f288, [%r6+4100];
	ld.shared.f32 	%f289, [%r6+4092];
	mul.f32 	%f290, %f289, 0f3CF5C28F;
	fma.rn.f32 	%f291, %f288, 0f3CA3D70A, %f290;
	ld.shared.f32 	%f292, [%r6+4224];
	fma.rn.f32 	%f293, %f292, 0f3D23D70A, %f291;
	ld.shared.f32 	%f294, [%r6+3968];
	fma.rn.f32 	%f295, %f294, 0f3D4CCCCD, %f293;
	fma.rn.f32 	%f296, %f406, 0f3D75C28F, %f295;
	fma.rn.f32 	%f297, %f356, 0f3D8F5C29, %f296;
	fma.rn.f32 	%f409, %f359, 0f3C23D70A, %f297;
	mov.f32 	%f408, %f396;
	@%p14 bra 	$L__BB1_46;
	ld.shared.f32 	%f298, [%r6+8196];
	ld.shared.f32 	%f299, [%r6+8188];
	mul.f32 	%f300, %f299, 0f3CF5C28F;
	fma.rn.f32 	%f301, %f298, 0f3CA3D70A, %f300;
	ld.shared.f32 	%f302, [%r6+8320];
	fma.rn.f32 	%f303, %f302, 0f3D23D70A, %f301;
	ld.shared.f32 	%f304, [%r6+8064];
	fma.rn.f32 	%f305, %f304, 0f3D4CCCCD, %f303;
	fma.rn.f32 	%f306, %f407, 0f3D75C28F, %f305;
	fma.rn.f32 	%f307, %f357, 0f3D8F5C29, %f306;
	fma.rn.f32 	%f308, %f360, 0f3C23D70A, %f307;
	add.s64 	%rd107, %rd22, -5;
	mad.lo.s64 	%rd108, %rd107, %rd4, %rd5;
	shl.b64 	%rd109, %rd108, 2;
	add.s64 	%rd110, %rd1, %rd109;
	st.global.f32 	[%rd110], %f308;
	mov.f32 	%f408, %f396;
$L__BB1_46:
	bar.sync 	0;
	st.shared.f32 	[%r6+4096], %f406;
	st.shared.f32 	[%r6+8192], %f407;
	bar.sync 	0;
	mov.f32 	%f410, %f409;
	@%p4 bra 	$L__BB1_50;
	cvt.u32.u64 	%r46, %rd3;
	cvt.u32.u64 	%r47, %rd2;
	setp.eq.s32 	%p96, %r47, 0;
	add.s64 	%rd113, %rd20, -1;
	setp.le.s64 	%p97, %rd113, %rd2;
	setp.eq.s32 	%p98, %r46, 0;
	or.pred  	%p99, %p96, %p98;
	or.pred  	%p100, %p99, %p97;
	add.s64 	%rd114, %rd24, -1;
	setp.le.s64 	%p101, %rd114, %rd3;
	or.pred  	%p102, %p100, %p101;
	mov.f32 	%f410, %f406;
	@%p102 bra 	$L__BB1_50;
	ld.shared.f32 	%f309, [%r6+4100];
	ld.shared.f32 	%f310, [%r6+4092];
	mul.f32 	%f311, %f310, 0f3CF5C28F;
	fma.rn.f32 	%f312, %f309, 0f3CA3D70A, %f311;
	ld.shared.f32 	%f313, [%r6+4224];
	fma.rn.f32 	%f314, %f313, 0f3D23D70A, %f312;
	ld.shared.f32 	%f315, [%r6+3968];
	fma.rn.f32 	%f316, %f315, 0f3D4CCCCD, %f314;
	fma.rn.f32 	%f317, %f408, 0f3D75C28F, %f316;
	fma.rn.f32 	%f318, %f359, 0f3D8F5C29, %f317;
	fma.rn.f32 	%f410, %f406, 0f3C23D70A, %f318;
	@%p14 bra 	$L__BB1_50;
	ld.shared.f32 	%f319, [%r6+8196];
	ld.shared.f32 	%f320, [%r6+8188];
	mul.f32 	%f321, %f320, 0f3CF5C28F;
	fma.rn.f32 	%f322, %f319, 0f3CA3D70A, %f321;
	ld.shared.f32 	%f323, [%r6+8320];
	fma.rn.f32 	%f324, %f323, 0f3D23D70A, %f322;
	ld.shared.f32 	%f325, [%r6+8064];
	fma.rn.f32 	%f326, %f325, 0f3D4CCCCD, %f324;
	fma.rn.f32 	%f327, %f409, 0f3D75C28F, %f326;
	fma.rn.f32 	%f328, %f360, 0f3D8F5C29, %f327;
	fma.rn.f32 	%f329, %f407, 0f3C23D70A, %f328;
	add.s64 	%rd115, %rd22, -4;
	mad.lo.s64 	%rd116, %rd115, %rd4, %rd5;
	shl.b64 	%rd117, %rd116, 2;
	add.s64 	%rd118, %rd1, %rd117;
	st.global.f32 	[%rd118], %f329;
$L__BB1_50:
	cvt.u32.u64 	%r48, %rd3;
	cvt.u32.u64 	%r49, %rd2;
	setp.lt.u32 	%p104, %r3, %r5;
	bar.sync 	0;
	st.shared.f32 	[%r6+8192], %f409;
	bar.sync 	0;
	setp.ne.s32 	%p105, %r49, 0;
	add.s64 	%rd121, %rd20, -1;
	setp.gt.s64 	%p106, %rd121, %rd2;
	setp.ne.s32 	%p107, %r48, 0;
	and.pred  	%p108, %p105, %p107;
	and.pred  	%p109, %p108, %p106;
	add.s64 	%rd122, %rd24, -1;
	setp.gt.s64 	%p110, %rd122, %rd3;
	and.pred  	%p111, %p109, %p110;
	and.pred  	%p112, %p1, %p111;
	and.pred  	%p7, %p112, %p104;
	selp.f32 	%f411, %f408, %f406, %p111;
	not.pred 	%p113, %p7;
	@%p113 bra 	$L__BB1_52;
	add.s64 	%rd123, %rd22, -3;
	ld.shared.f32 	%f330, [%r6+8196];
	ld.shared.f32 	%f331, [%r6+8188];
	mul.f32 	%f332, %f331, 0f3CF5C28F;
	fma.rn.f32 	%f333, %f330, 0f3CA3D70A, %f332;
	ld.shared.f32 	%f334, [%r6+8320];
	fma.rn.f32 	%f335, %f334, 0f3D23D70A, %f333;
	ld.shared.f32 	%f336, [%r6+8064];
	fma.rn.f32 	%f337, %f336, 0f3D4CCCCD, %f335;
	fma.rn.f32 	%f338, %f410, 0f3D75C28F, %f337;
	fma.rn.f32 	%f339, %f407, 0f3D8F5C29, %f338;
	fma.rn.f32 	%f340, %f409, 0f3C23D70A, %f339;
	mad.lo.s64 	%rd124, %rd123, %rd4, %rd5;
	shl.b64 	%rd125, %rd124, 2;
	add.s64 	%rd126, %rd1, %rd125;
	st.global.f32 	[%rd126], %f340;
	mov.f32 	%f411, %f408;
$L__BB1_52:
	bar.sync 	0;
	st.shared.f32 	[%r6+8192], %f410;
	bar.sync 	0;
	@%p113 bra 	$L__BB1_54;
	add.s64 	%rd127, %rd22, -2;
	ld.shared.f32 	%f341, [%r6+8196];
	ld.shared.f32 	%f342, [%r6+8188];
	mul.f32 	%f343, %f342, 0f3CF5C28F;
	fma.rn.f32 	%f344, %f341, 0f3CA3D70A, %f343;
	ld.shared.f32 	%f345, [%r6+8320];
	fma.rn.f32 	%f346, %f345, 0f3D23D70A, %f344;
	ld.shared.f32 	%f347, [%r6+8064];
	fma.rn.f32 	%f348, %f347, 0f3D4CCCCD, %f346;
	fma.rn.f32 	%f349, %f411, 0f3D75C28F, %f348;
	fma.rn.f32 	%f350, %f409, 0f3D8F5C29, %f349;
	fma.rn.f32 	%f351, %f410, 0f3C23D70A, %f350;
	mul.lo.s64 	%rd128, %rd127, %rd4;
	add.s64 	%rd129, %rd128, %rd5;
	shl.b64 	%rd130, %rd129, 2;
	add.s64 	%rd131, %rd1, %rd130;
	st.global.f32 	[%rd131], %f351;
	shl.b64 	%rd132, %rd128, 2;
	add.s64 	%rd133, %rd8, %rd132;
	ld.global.f32 	%f352, [%rd133];
	add.s64 	%rd134, %rd131, %rd7;
	st.global.f32 	[%rd134], %f352;
$L__BB1_54:
	ret;

}


// ===== COMPILED SASS (sm_100) =====

	.target	sm_100

	.elftype	@"ET_EXEC"


//--------------------- .note.nv.tkinfo           --------------------------
	.section	.note.nv.tkinfo,"",@"SHT_NOTE"
	.sectionflags	@"SHF_NOTE_NV_TKINFO"
	.tkinfo
        /*0018*/ 	.word	0x00000002
        /*0030*/ 	.string	""
        /*0030*/ 	.string	"ptxas"
        /*0030*/ 	.string	"Cuda compilation tools, release 13.0, V13.0.88"
        /*0030*/ 	.string	"Build cuda_13.0.r13.0/compiler.36424714_0"
        /*0030*/ 	.string	"-arch sm_100 -m 64 "



//--------------------- .note.nv.cuinfo           --------------------------
	.section	.note.nv.cuinfo,"",@"SHT_NOTE"
	.sectionflags	@"SHF_NOTE_NV_CUINFO"
        /*0018*/ 	.short	0x0002
        /*001a*/ 	.short	0x0064
        /*001c*/ 	.short	0x0082
	.zero		2


//--------------------- .nv.info                  --------------------------
	.section	.nv.info,"",@"SHT_CUDA_INFO"
	.align	4


	//----- nvinfo : EIATTR_REGCOUNT
	.align		4
        /*0000*/ 	.byte	0x04, 0x2f
        /*0002*/ 	.short	(.L_1 - .L_0)
	.align		4
.L_0:
        /*0004*/ 	.word	index@(_Z8baselinePfS_lll)
        /*0008*/ 	.word	0x0000001f


	//----- nvinfo : EIATTR_FRAME_SIZE
	.align		4
.L_1:
        /*000c*/ 	.byte	0x04, 0x11
        /*000e*/ 	.short	(.L_3 - .L_2)
	.align		4
.L_2:
        /*0010*/ 	.word	index@($__internal_0_$__cuda_sm20_div_s64)
        /*0014*/ 	.word	0x00000000


	//----- nvinfo : EIATTR_FRAME_SIZE
	.align		4
.L_3:
        /*0018*/ 	.byte	0x04, 0x11
        /*001a*/ 	.short	(.L_5 - .L_4)
	.align		4
.L_4:
        /*001c*/ 	.word	index@(_Z8baselinePfS_lll)
        /*0020*/ 	.word	0x00000000


	//----- nvinfo : EIATTR_REGCOUNT
	.align		4
.L_5:
        /*0024*/ 	.byte	0x04, 0x2f
        /*0026*/ 	.short	(.L_7 - .L_6)
	.align		4
.L_6:
        /*0028*/ 	.word	index@(_Z17temporal_blockingPfS_lll)
        /*002c*/ 	.word	0x00000028


	//----- nvinfo : EIATTR_FRAME_SIZE
	.align		4
.L_7:
        /*0030*/ 	.byte	0x04, 0x11
        /*0032*/ 	.short	(.L_9 - .L_8)
	.align		4
.L_8:
        /*0034*/ 	.word	index@(_Z17temporal_blockingPfS_lll)
        /*0038*/ 	.word	0x00000000


	//----- nvinfo : EIATTR_MIN_STACK_SIZE
	.align		4
.L_9:
        /*003c*/ 	.byte	0x04, 0x12
        /*003e*/ 	.short	(.L_11 - .L_10)
	.align		4
.L_10:
        /*0040*/ 	.word	index@(_Z17temporal_blockingPfS_lll)
        /*0044*/ 	.word	0x00000000


	//----- nvinfo : EIATTR_MIN_STACK_SIZE
	.align		4
.L_11:
        /*0048*/ 	.byte	0x04, 0x12
        /*004a*/ 	.short	(.L_13 - .L_12)
	.align		4
.L_12:
        /*004c*/ 	.word	index@(_Z8baselinePfS_lll)
        /*0050*/ 	.word	0x00000000
.L_13:


//--------------------- .nv.compat                --------------------------
	.section	.nv.compat,"",@"SHT_CUDA_COMPAT_INFO"
	.align	4
        /*0000*/ 	.byte	0x02, 0x09, 0x00, 0x00, 0x02, 0x02, 0x01, 0x00, 0x02, 0x05, 0x05, 0x00, 0x03, 0x07, 0x01, 0x01
        /*0010*/ 	.byte	0x02, 0x03, 0x00, 0x00, 0x02, 0x06, 0x01, 0x00, 0x04, 0x0b, 0x08, 0x00, 0x09, 0x00, 0x00, 0x00
        /*0020*/ 	.byte	0x00, 0x00, 0x00, 0x00


//--------------------- .nv.info._Z17temporal_blockingPfS_lll --------------------------
	.section	.nv.info._Z17temporal_blockingPfS_lll,"",@"SHT_CUDA_INFO"
	.sectionflags	@""
	.align	4


	//----- nvinfo : EIATTR_CUDA_API_VERSION
	.align		4
        /*0000*/ 	.byte	0x04, 0x37
        /*0002*/ 	.short	(.L_15 - .L_14)
.L_14:
        /*0004*/ 	.word	0x00000082


	//----- nvinfo : EIATTR_KPARAM_INFO
	.align		4
.L_15:
        /*0008*/ 	.byte	0x04, 0x17
        /*000a*/ 	.short	(.L_17 - .L_16)
.L_16:
        /*000c*/ 	.word	0x00000000
        /*0010*/ 	.short	0x0004
        /*0012*/ 	.short	0x0020
        /*0014*/ 	.byte	0x00, 0xf0, 0x21, 0x00


	//----- nvinfo : EIATTR_KPARAM_INFO
	.align		4
.L_17:
        /*0018*/ 	.byte	0x04, 0x17
        /*001a*/ 	.short	(.L_19 - .L_18)
.L_18:
        /*001c*/ 	.word	0x00000000
        /*0020*/ 	.short	0x0003
        /*0022*/ 	.short	0x0018
        /*0024*/ 	.byte	0x00, 0xf0, 0x21, 0x00


	//----- nvinfo : EIATTR_KPARAM_INFO
	.align		4
.L_19:
        /*0028*/ 	.byte	0x04, 0x17
        /*002a*/ 	.short	(.L_21 - .L_20)
.L_20:
        /*002c*/ 	.word	0x00000000
        /*0030*/ 	.short	0x0002
        /*0032*/ 	.short	0x0010
        /*0034*/ 	.byte	0x00, 0xf0, 0x21, 0x00


	//----- nvinfo : EIATTR_KPARAM_INFO
	.align		4
.L_21:
        /*0038*/ 	.byte	0x04, 0x17
        /*003a*/ 	.short	(.L_23 - .L_22)
.L_22:
        /*003c*/ 	.word	0x00000000
        /*0040*/ 	.short	0x0001
        /*0042*/ 	.short	0x0008
        /*0044*/ 	.byte	0x00, 0xf5, 0x21, 0x00


	//----- nvinfo : EIATTR_KPARAM_INFO
	.align		4
.L_23:
        /*0048*/ 	.byte	0x04, 0x17
        /*004a*/ 	.short	(.L_25 - .L_24)
.L_24:
        /*004c*/ 	.word	0x00000000
        /*0050*/ 	.short	0x0000
        /*0052*/ 	.short	0x0000
        /*0054*/ 	.byte	0x00, 0xf5, 0x21, 0x00


	//----- nvinfo : EIATTR_SPARSE_MMA_MASK
	.align		4
.L_25:
        /*0058*/ 	.byte	0x03, 0x50
        /*005a*/ 	.short	0x0000


	//----- nvinfo : EIATTR_MAXREG_COUNT
	.align		4
        /*005c*/ 	.byte	0x03, 0x1b
        /*005e*/ 	.short	0x00ff


	//----- nvinfo : EIATTR_NUM_BARRIERS
	.align		4
        /*0060*/ 	.byte	0x02, 0x4c
        /*0062*/ 	.byte	0x01
	.zero		1


	//----- nvinfo : EIATTR_MERCURY_ISA_VERSION
	.align		4
        /*0064*/ 	.byte	0x03, 0x5f
        /*0066*/ 	.short	0x0101


	//----- nvinfo : EIATTR_VRC_CTA_INIT_COUNT
	.align		4
        /*0068*/ 	.byte	0x02, 0x4a
	.zero		1
	.zero		1


	//----- nvinfo : EIATTR_EXIT_INSTR_OFFSETS
	.align		4
        /*006c*/ 	.byte	0x04, 0x1c
        /*006e*/ 	.short	(.L_27 - .L_26)


	//   ....[0]....
.L_26:
        /*0070*/ 	.word	0x00000120


	//   ....[1]....
        /*0074*/ 	.word	0x000031b0


	//   ....[2]....
        /*0078*/ 	.word	0x000033f0


	//----- nvinfo : EIATTR_CRS_STACK_SIZE
	.align		4
.L_27:
        /*007c*/ 	.byte	0x04, 0x1e
        /*007e*/ 	.short	(.L_29 - .L_28)
.L_28:
        /*0080*/ 	.word	0x00000000


	//----- nvinfo : EIATTR_CBANK_PARAM_SIZE
	.align		4
.L_29:
        /*0084*/ 	.byte	0x03, 0x19
        /*0086*/ 	.short	0x0028


	//----- nvinfo : EIATTR_PARAM_CBANK
	.align		4
        /*0088*/ 	.byte	0x04, 0x0a
        /*008a*/ 	.short	(.L_31 - .L_30)
	.align		4
.L_30:
        /*008c*/ 	.word	index@(.nv.constant0._Z17temporal_blockingPfS_lll)
        /*0090*/ 	.short	0x0380
        /*0092*/ 	.short	0x0028


	//----- nvinfo : EIATTR_SW_WAR
	.align		4
.L_31:
        /*0094*/ 	.byte	0x04, 0x36
        /*0096*/ 	.short	(.L_33 - .L_32)
.L_32:
        /*0098*/ 	.word	0x00000008
.L_33:


//--------------------- .nv.info._Z8baselinePfS_lll --------------------------
	.section	.nv.info._Z8baselinePfS_lll,"",@"SHT_CUDA_INFO"
	.sectionflags	@""
	.align	4


	//----- nvinfo : EIATTR_CUDA_API_VERSION
	.align		4
        /*0000*/ 	.byte	0x04, 0x37
        /*0002*/ 	.short	(.L_35 - .L_34)
.L_34:
        /*0004*/ 	.word	0x00000082


	//----- nvinfo : EIATTR_KPARAM_INFO
	.align		4
.L_35:
        /*0008*/ 	.byte	0x04, 0x17
        /*000a*/ 	.short	(.L_37 - .L_36)
.L_36:
        /*000c*/ 	.word	0x00000000
        /*0010*/ 	.short	0x0004
        /*0012*/ 	.short	0x0020
        /*0014*/ 	.byte	0x00, 0xf0, 0x21, 0x00


	//----- nvinfo : EIATTR_KPARAM_INFO
	.align		4
.L_37:
        /*0018*/ 	.byte	0x04, 0x17
        /*001a*/ 	.short	(.L_39 - .L_38)
.L_38:
        /*001c*/ 	.word	0x00000000
        /*0020*/ 	.short	0x0003
        /*0022*/ 	.short	0x0018
        /*0024*/ 	.byte	0x00, 0xf0, 0x21, 0x00


	//----- nvinfo : EIATTR_KPARAM_INFO
	.align		4
.L_39:
        /*0028*/ 	.byte	0x04, 0x17
        /*002a*/ 	.short	(.L_41 - .L_40)
.L_40:
        /*002c*/ 	.word	0x00000000
        /*0030*/ 	.short	0x0002
        /*0032*/ 	.short	0x0010
        /*0034*/ 	.byte	0x00, 0xf0, 0x21, 0x00


	//----- nvinfo : EIATTR_KPARAM_INFO
	.align		4
.L_41:
        /*0038*/ 	.byte	0x04, 0x17
        /*003a*/ 	.short	(.L_43 - .L_42)
.L_42:
        /*003c*/ 	.word	0x00000000
        /*0040*/ 	.short	0x0001
        /*0042*/ 	.short	0x0008
        /*0044*/ 	.byte	0x00, 0xf5, 0x21, 0x00


	//----- nvinfo : EIATTR_KPARAM_INFO
	.align		4
.L_43:
        /*0048*/ 	.byte	0x04, 0x17
        /*004a*/ 	.short	(.L_45 - .L_44)
.L_44:
        /*004c*/ 	.word	0x00000000
        /*0050*/ 	.short	0x0000
        /*0052*/ 	.short	0x0000
        /*0054*/ 	.byte	0x00, 0xf5, 0x21, 0x00


	//----- nvinfo : EIATTR_SPARSE_MMA_MASK
	.align		4
.L_45:
        /*0058*/ 	.byte	0x03, 0x50
        /*005a*/ 	.short	0x0000


	//----- nvinfo : EIATTR_MAXREG_COUNT
	.align		4
        /*005c*/ 	.byte	0x03, 0x1b
        /*005e*/ 	.short	0x00ff


	//----- nvinfo : EIATTR_MERCURY_ISA_VERSION
	.align		4
        /*0060*/ 	.byte	0x03, 0x5f
        /*0062*/ 	.short	0x0101


	//----- nvinfo : EIATTR_VRC_CTA_INIT_COUNT
	.align		4
        /*0064*/ 	.byte	0x02, 0x4a
	.zero		1
	.zero		1


	//----- nvinfo : EIATTR_EXIT_INSTR_OFFSETS
	.align		4
        /*0068*/ 	.byte	0x04, 0x1c
        /*006a*/ 	.short	(.L_47 - .L_46)


	//   ....[0]....
.L_46:
        /*006c*/ 	.word	0x000003c0


	//   ....[1]....
        /*0070*/ 	.word	0x000008c0


	//   ....[2]....
        /*0074*/ 	.word	0x00001310


	//----- nvinfo : EIATTR_CRS_STACK_SIZE
	.align		4
.L_47:
        /*0078*/ 	.byte	0x04, 0x1e
        /*007a*/ 	.short	(.L_49 - .L_48)
.L_48:
        /*007c*/ 	.word	0x00000000


	//----- nvinfo : EIATTR_CBANK_PARAM_SIZE
	.align		4
.L_49:
        /*0080*/ 	.byte	0x03, 0x19
        /*0082*/ 	.short	0x0028


	//----- nvinfo : EIATTR_PARAM_CBANK
	.align		4
        /*0084*/ 	.byte	0x04, 0x0a
        /*0086*/ 	.short	(.L_51 - .L_50)
	.align		4
.L_50:
        /*0088*/ 	.word	index@(.nv.constant0._Z8baselinePfS_lll)
        /*008c*/ 	.short	0x0380
        /*008e*/ 	.short	0x0028


	//----- nvinfo : EIATTR_SW_WAR
	.align		4
.L_51:
        /*0090*/ 	.byte	0x04, 0x36
        /*0092*/ 	.short	(.L_53 - .L_52)
.L_52:
        /*0094*/ 	.word	0x00000008
.L_53:


//--------------------- .nv.callgraph             --------------------------
	.section	.nv.callgraph,"",@"SHT_CUDA_CALLGRAPH"
	.align	4
	.sectionentsize	8
	.align		4
        /*0000*/ 	.word	0x00000000
	.align		4
        /*0004*/ 	.word	0xffffffff
	.align		4
        /*0008*/ 	.word	0x00000000
	.align		4
        /*000c*/ 	.word	0xfffffffe
	.align		4
        /*0010*/ 	.word	0x00000000
	.align		4
        /*0014*/ 	.word	0xfffffffd
	.align		4
        /*0018*/ 	.word	0x00000000
	.align		4
        /*001c*/ 	.word	0xfffffffc


//--------------------- .text._Z17temporal_blockingPfS_lll --------------------------
	.section	.text._Z17temporal_blockingPfS_lll,"ax",@progbits
	.align	128
        .global         _Z17temporal_blockingPfS_lll
        .type           _Z17temporal_blockingPfS_lll,@function
        .size           _Z17temporal_blockingPfS_lll,(.L_x_47 - _Z17temporal_blockingPfS_lll)
        .other          _Z17temporal_blockingPfS_lll,@"STO_CUDA_ENTRY STV_DEFAULT"
_Z17temporal_blockingPfS_lll:
.text._Z17temporal_blockingPfS_lll:
[----:B------:R-:W-:Y:S01]  /*0000*/  LDC R1, c[0x0][0x37c] ;  /* 0x0000df00ff017b82 */ /* 0x000fe20000000800 */
[----:B------:R-:W0:Y:S01]  /*0010*/  S2R R4, SR_TID.Y ;  /* 0x0000000000047919 */ /* 0x000e220000002200 */
[----:B------:R-:W1:Y:S01]  /*0020*/  LDCU UR7, c[0x0][0x360] ;  /* 0x00006c00ff0777ac */ /* 0x000e620008000800 */
[----:B------:R-:W0:Y:S01]  /*0030*/  S2R R29, SR_CTAID.Y ;  /* 0x00000000001d7919 */ /* 0x000e220000002600 */
[----:B------:R-:W2:Y:S01]  /*0040*/  LDCU UR12, c[0x0][0x364] ;  /* 0x00006c80ff0c77ac */ /* 0x000ea20008000800 */
[----:B------:R-:W3:Y:S01]  /*0050*/  S2R R15, SR_TID.X ;  /* 0x00000000000f7919 */ /* 0x000ee20000002100 */
[----:B------:R-:W4:Y:S01]  /*0060*/  LDCU.128 UR8, c[0x0][0x390] ;  /* 0x00007200ff0877ac */ /* 0x000f220008000c00 */
[----:B------:R-:W3:Y:S01]  /*0070*/  S2R R8, SR_CTAID.X ;  /* 0x0000000000087919 */ /* 0x000ee20000002500 */
[----:B-1----:R-:W-:Y:S02]  /*0080*/  UIADD3 UR4, UPT, UPT, UR7, -0x6, URZ ;  /* 0xfffffffa07047890 */ /* 0x002fe4000fffe0ff */
[----:B--2---:R-:W-:-:S06]  /*0090*/  UIADD3 UR5, UPT, UPT, UR12, -0x6, URZ ;  /* 0xfffffffa0c057890 */ /* 0x004fcc000fffe0ff */
[----:B0-----:R-:W-:-:S05]  /*00a0*/  IMAD R29, R29, UR5, R4 ;  /* 0x000000051d1d7c24 */ /* 0x001fca000f8e0204 */
[----:B------:R-:W-:Y:S01]  /*00b0*/  IADD3 R29, PT, PT, R29, -0x3, RZ ;  /* 0xfffffffd1d1d7810 */ /* 0x000fe20007ffe0ff */
[----:B---3--:R-:W-:-:S03]  /*00c0*/  IMAD R8, R8, UR4, R15 ;  /* 0x0000000408087c24 */ /* 0x008fc6000f8e020f */
[----:B----4-:R-:W-:Y:S02]  /*00d0*/  ISETP.GE.U32.AND P0, PT, R29, UR10, PT ;  /* 0x0000000a1d007c0c */ /* 0x010fe4000bf06070 */
[----:B------:R-:W-:Y:S02]  /*00e0*/  IADD3 R8, PT, PT, R8, -0x3, RZ ;  /* 0xfffffffd08087810 */ /* 0x000fe40007ffe0ff */
[----:B------:R-:W-:Y:S02]  /*00f0*/  ISETP.GE.AND.EX P0, PT, RZ, UR11, PT, P0 ;  /* 0x0000000bff007c0c */ /* 0x000fe4000bf06300 */
[----:B------:R-:W-:-:S04]  /*0100*/  ISETP.GE.U32.AND P1, PT, R8, UR8, PT ;  /* 0x0000000808007c0c */ /* 0x000fc8000bf26070 */
[----:B------:R-:W-:-:S13]  /*0110*/  ISETP.GE.OR.EX P0, PT, RZ, UR9, P0, P1 ;  /* 0x00000009ff007c0c */ /* 0x000fda0008706710 */
[----:B------:R-:W-:Y:S05]  /*0120*/  @P0 EXIT ;  /* 0x000000000000094d */ /* 0x000fea0003800000 */
[----:B------:R-:W0:Y:S01]  /*0130*/  LDCU.64 UR4, c[0x0][0x388] ;  /* 0x00007100ff0477ac */ /* 0x000e220008000a00 */
[----:B------:R-:W-:Y:S02]  /*0140*/  IMAD.MOV.U32 R9, RZ, RZ, RZ ;  /* 0x000000ffff097224 */ /* 0x000fe400078e00ff */
[C---:B------:R-:W-:Y:S01]  /*0150*/  IMAD R5, R29.reuse, UR9, RZ ;  /* 0x000000091d057c24 */ /* 0x040fe2000f8e02ff */
[----:B------:R-:W1:Y:S01]  /*0160*/  LDCU.64 UR18, c[0x0][0x358] ;  /* 0x00006b00ff1277ac */ /* 0x000e620008000a00 */
[----:B------:R-:W-:-:S05]  /*0170*/  IMAD.WIDE.U32 R6, R29, UR8, R8 ;  /* 0x000000081d067c25 */ /* 0x000fca000f8e0008 */
[----:B------:R-:W-:Y:S02]  /*0180*/  IADD3 R5, PT, PT, R7, R5, RZ ;  /* 0x0000000507057210 */ /* 0x000fe40007ffe0ff */
[C---:B------:R-:W-:Y:S02]  /*0190*/  SHF.L.U32 R13, R6.reuse, 0x2, RZ ;  /* 0x00000002060d7819 */ /* 0x040fe400000006ff */
[----:B------:R-:W-:Y:S02]  /*01a0*/  SHF.L.U64.HI R14, R6, 0x2, R5 ;  /* 0x00000002060e7819 */ /* 0x000fe40000010205 */
[----:B0-----:R-:W-:-:S04]  /*01b0*/  IADD3 R2, P0, PT, R13, UR4, RZ ;  /* 0x000000040d027c10 */ /* 0x001fc8000ff1e0ff */
[----:B------:R-:W-:-:S05]  /*01c0*/  IADD3.X R3, PT, PT, R14, UR5, RZ, P0, !PT ;  /* 0x000000050e037c10 */ /* 0x000fca00087fe4ff */
[----:B-1----:R-:W2:Y:S01]  /*01d0*/  LDG.E R27, desc[UR18][R2.64] ;  /* 0x00000012021b7981 */ /* 0x002ea2000c1e1900 */
[----:B------:R-:W-:Y:S01]  /*01e0*/  UIADD3 UR4, UPT, UPT, UR7, -0x3, URZ ;  /* 0xfffffffd07047890 */ /* 0x000fe2000fffe0ff */
[C---:B------:R-:W-:Y:S01]  /*01f0*/  VIMNMX.U32 R0, PT, PT, R15.reuse, R4, PT ;  /* 0x000000040f007248 */ /* 0x040fe20003fe0000 */
[----:B------:R-:W-:Y:S02]  /*0200*/  UIADD3 UR22, UPT, UPT, UR12, -0x3, URZ ;  /* 0xfffffffd0c167890 */ /* 0x000fe4000fffe0ff */
[----:B------:R-:W-:Y:S02]  /*0210*/  UIMAD.WIDE.U32 UR16, UR10, UR8, URZ ;  /* 0x000000080a1072a5 */ /* 0x000fe4000f8e00ff */
[----:B------:R-:W-:Y:S01]  /*0220*/  ISETP.GE.U32.AND P0, PT, R15, UR4, PT ;  /* 0x000000040f007c0c */ /* 0x000fe2000bf06070 */
[----:B------:R-:W-:Y:S02]  /*0230*/  UIMAD UR4, UR11, UR8, URZ ;  /* 0x000000080b0472a4 */ /* 0x000fe4000f8e02ff */
[----:B------:R-:W-:Y:S01]  /*0240*/  USHF.L.U32 UR14, UR16, 0x2, URZ ;  /* 0x00000002100e7899 */ /* 0x000fe200080006ff */
[----:B------:R-:W-:Y:S01]  /*0250*/  ISETP.GT.U32.AND P0, PT, R0, 0x2, !P0 ;  /* 0x000000020000780c */ /* 0x000fe20004704070 */
[----:B------:R-:W-:-:S03]  /*0260*/  UIMAD UR4, UR9, UR10, UR4 ;  /* 0x0000000a090472a4 */ /* 0x000fc6000f8e0204 */
[----:B------:R-:W-:Y:S01]  /*0270*/  ISETP.LT.U32.AND P3, PT, R4, UR22, P0 ;  /* 0x0000001604007c0c */ /* 0x000fe20008761070 */
[----:B------:R-:W-:Y:S01]  /*0280*/  UIADD3 UR5, UPT, UPT, UR17, UR4, URZ ;  /* 0x0000000411057290 */ /* 0x000fe2000fffe0ff */
[----:B------:R-:W-:-:S03]  /*0290*/  IADD3 R10, P2, PT, R2, UR14, RZ ;  /* 0x0000000e020a7c10 */ /* 0x000fc6000ff5e0ff */
[----:B------:R-:W-:-:S06]  /*02a0*/  USHF.L.U64.HI UR21, UR16, 0x2, UR5 ;  /* 0x0000000210157899 */ /* 0x000fcc0008010205 */
[----:B------:R-:W-:Y:S02]  /*02b0*/  IADD3.X R11, PT, PT, R3, UR21, RZ, P2, !PT ;  /* 0x00000015030b7c10 */ /* 0x000fe400097fe4ff */
[----:B------:R-:W0:Y:S02]  /*02c0*/  @P3 LDC.64 R16, c[0x0][0x380] ;  /* 0x0000e000ff103b82 */ /* 0x000e240000000a00 */
[----:B0-----:R-:W-:-:S05]  /*02d0*/  @P3 IADD3 R12, P1, PT, R13, R16, RZ ;  /* 0x000000100d0c3210 */ /* 0x001fca0007f3e0ff */
[----:B------:R-:W-:-:S05]  /*02e0*/  @P3 IMAD.X R13, R14, 0x1, R17, P1 ;  /* 0x000000010e0d3824 */ /* 0x000fca00008e0611 */
[----:B--2---:R0:W-:Y:S04]  /*02f0*/  @P3 STG.E desc[UR18][R12.64], R27 ;  /* 0x0000001b0c003986 */ /* 0x0041e8000c101912 */
[----:B------:R-:W2:Y:S01]  /*0300*/  LDG.E R19, desc[UR18][R10.64] ;  /* 0x000000120a137981 */ /* 0x000ea2000c1e1900 */
[----:B------:R-:W1:Y:S01]  /*0310*/  S2UR UR6, SR_CgaCtaId ;  /* 0x00000000000679c3 */ /* 0x000e620000008800 */
[----:B------:R-:W-:Y:S01]  /*0320*/  UMOV UR4, 0x400 ;  /* 0x0000040000047882 */ /* 0x000fe20000000000 */
[----:B------:R-:W-:-:S04]  /*0330*/  IADD3 R20, P1, PT, R10, UR14, RZ ;  /* 0x0000000e0a147c10 */ /* 0x000fc8000ff3e0ff */
[----:B------:R-:W-:Y:S02]  /*0340*/  IADD3.X R21, PT, PT, R11, UR21, RZ, P1, !PT ;  /* 0x000000150b157c10 */ /* 0x000fe40008ffe4ff */
[----:B------:R-:W-:-:S04]  /*0350*/  IADD3 R24, P1, PT, R20, UR14, RZ ;  /* 0x0000000e14187c10 */ /* 0x000fc8000ff3e0ff */
[----:B------:R-:W-:Y:S02]  /*0360*/  IADD3.X R25, PT, PT, R21, UR21, RZ, P1, !PT ;  /* 0x0000001515197c10 */ /* 0x000fe40008ffe4ff */
[----:B------:R0:W5:Y:S01]  /*0370*/  LDG.E R21, desc[UR18][R20.64] ;  /* 0x0000001214157981 */ /* 0x000162000c1e1900 */
[----:B-1----:R-:W-:-:S06]  /*0380*/  ULEA UR4, UR6, UR4, 0x18 ;  /* 0x0000000406047291 */ /* 0x002fcc000f8ec0ff */
[----:B------:R-:W-:-:S04]  /*0390*/  LEA R22, R4, UR4, 0x7 ;  /* 0x0000000404167c11 */ /* 0x000fc8000f8e38ff */
[----:B------:R-:W-:-:S05]  /*03a0*/  LEA R22, R15, R22, 0x2 ;  /* 0x000000160f167211 */ /* 0x000fca00078e10ff */
[----:B--2---:R0:W-:Y:S01]  /*03b0*/  STS [R22], R19 ;  /* 0x0000001316007388 */ /* 0x0041e20000000800 */
[----:B------:R-:W-:Y:S06]  /*03c0*/  BAR.SYNC.DEFER_BLOCKING 0x0 ;  /* 0x0000000000007b1d */ /* 0x000fec0000010000 */
[----:B------:R0:W5:Y:S01]  /*03d0*/  LDG.E R17, desc[UR18][R24.64] ;  /* 0x0000001218117981 */ /* 0x000162000c1e1900 */
[----:B------:R-:W-:Y:S01]  /*03e0*/  ISETP.NE.AND P1, PT, R4, RZ, PT ;  /* 0x000000ff0400720c */ /* 0x000fe20003f25270 */
[----:B------:R-:W-:-:S03]  /*03f0*/  UIADD3 UR4, UPT, UPT, UR7, -0x1, URZ ;  /* 0xffffffff07047890 */ /* 0x000fc6000fffe0ff */
[----:B------:R-:W-:Y:S01]  /*0400*/  ISETP.EQ.OR P1, PT, R15, RZ, !P1 ;  /* 0x000000ff0f00720c */ /* 0x000fe20004f22670 */
[----:B------:R-:W-:-:S03]  /*0410*/  UIADD3 UR12, UPT, UPT, UR12, -0x1, URZ ;  /* 0xffffffff0c0c7890 */ /* 0x000fc6000fffe0ff */
[----:B------:R-:W-:-:S04]  /*0420*/  ISETP.GE.U32.OR P1, PT, R15, UR4, P1 ;  /* 0x000000040f007c0c */ /* 0x000fc80008f26470 */
[----:B------:R-:W-:Y:S01]  /*0430*/  ISETP.GE.U32.OR P4, PT, R4, UR12, P1 ;  /* 0x0000000c04007c0c */ /* 0x000fe20008f86470 */
[----:B------:R-:W-:Y:S01]  /*0440*/  BSSY.RECONVERGENT B0, `(.L_x_0) ;  /* 0x000001f000007945 */ /* 0x000fe20003800200 */
[----:B------:R-:W-:-:S04]  /*0450*/  IADD3 R14, P2, PT, R24, UR14, RZ ;  /* 0x0000000e180e7c10 */ /* 0x000fc8000ff5e0ff */
[----:B------:R-:W-:-:S07]  /*0460*/  IADD3.X R15, PT, PT, R25, UR21, RZ, P2, !PT ;  /* 0x00000015190f7c10 */ /* 0x000fce00097fe4ff */
[----:B0-----:R-:W-:Y:S05]  /*0470*/  @P4 BRA `(.L_x_1) ;  /* 0x00000000006c4947 */ /* 0x001fea0003800000 */
[----:B------:R-:W-:Y:S01]  /*0480*/  UMOV UR6, 0xffffffff ;  /* 0xffffffff00067882 */ /* 0x000fe20000000000 */
[----:B------:R-:W-:Y:S01]  /*0490*/  UMOV UR7, 0xffffffff ;  /* 0xffffffff00077882 */ /* 0x000fe20000000000 */
[----:B------:R-:W-:Y:S01]  /*04a0*/  ISETP.NE.AND P5, PT, R29, RZ, PT ;  /* 0x000000ff1d00720c */ /* 0x000fe20003fa5270 */
[----:B------:R-:W-:Y:S01]  /*04b0*/  UIMAD.WIDE.U32 UR24, UR8, 0x1, UR6 ;  /* 0x00000001081878a5 */ /* 0x000fe2000f8e0006 */
[----:B------:R-:W-:Y:S01]  /*04c0*/  MOV R31, R19 ;  /* 0x00000013001f7202 */ /* 0x000fe20000000f00 */
[----:B------:R-:W-:Y:S01]  /*04d0*/  UIMAD.WIDE.U32 UR6, UR10, 0x1, UR6 ;  /* 0x000000010a0678a5 */ /* 0x000fe2000f8e0006 */
[C---:B------:R-:W-:Y:S01]  /*04e0*/  ISETP.EQ.OR P5, PT, R8.reuse, RZ, !P5 ;  /* 0x000000ff0800720c */ /* 0x040fe20006fa2670 */
[----:B------:R-:W-:Y:S02]  /*04f0*/  UIADD3 UR13, UPT, UPT, UR25, UR9, URZ ;  /* 0x00000009190d7290 */ /* 0x000fe4000fffe0ff */
[----:B------:R-:W-:Y:S01]  /*0500*/  UIADD3 UR4, UPT, UPT, UR7, UR11, URZ ;  /* 0x0000000b07047290 */ /* 0x000fe2000fffe0ff */
[----:B------:R-:W-:-:S02]  /*0510*/  ISETP.GE.U32.AND P6, PT, R8, UR24, PT ;  /* 0x0000001808007c0c */ /* 0x000fc4000bfc6070 */
[----:B------:R-:W-:Y:S02]  /*0520*/  ISETP.GE.U32.AND P2, PT, R29, UR6, PT ;  /* 0x000000061d007c0c */ /* 0x000fe4000bf46070 */
[----:B------:R-:W-:Y:S01]  /*0530*/  MOV R0, UR13 ;  /* 0x0000000d00007c02 */ /* 0x000fe20008000f00 */
[----:B------:R-:W-:-:S03]  /*0540*/  IMAD.U32 R12, RZ, RZ, UR4 ;  /* 0x00000004ff0c7e24 */ /* 0x000fc6000f8e00ff */
[----:B------:R-:W-:-:S04]  /*0550*/  ISETP.LE.U32.OR.EX P5, PT, R0, RZ, P5, P6 ;  /* 0x000000ff0000720c */ /* 0x000fc80002fa3560 */
[----:B------:R-:W-:-:S13]  /*0560*/  ISETP.LE.U32.OR.EX P2, PT, R12, RZ, P5, P2 ;  /* 0x000000ff0c00720c */ /* 0x000fda0002f43520 */
[----:B------:R-:W-:Y:S05]  /*0570*/  @P2 BRA `(.L_x_1) ;  /* 0x00000000002c2947 */ /* 0x000fea0003800000 */
[----:B------:R-:W0:Y:S04]  /*0580*/  LDS R12, [R22+-0x4] ;  /* 0xfffffc00160c7984 */ /* 0x000e280000000800 */
[----:B------:R-:W1:Y:S04]  /*0590*/  LDS R0, [R22+0x4] ;  /* 0x0000040016007984 */ /* 0x000e680000000800 */
[----:B------:R-:W2:Y:S04]  /*05a0*/  LDS R23, [R22+0x80] ;  /* 0x0000800016177984 */ /* 0x000ea80000000800 */
[----:B------:R-:W3:Y:S01]  /*05b0*/  LDS R25, [R22+-0x80] ;  /* 0xffff800016197984 */ /* 0x000ee20000000800 */
[----:B0-----:R-:W-:-:S04]  /*05c0*/  FMUL R13, R12, 0.029999999329447746277 ;  /* 0x3cf5c28f0c0d7820 */ /* 0x001fc80000400000 */
[----:B-1----:R-:W-:-:S04]  /*05d0*/  FFMA R0, R0, 0.019999999552965164185, R13 ;  /* 0x3ca3d70a00007823 */ /* 0x002fc8000000000d */
[----:B--2---:R-:W-:-:S04]  /*05e0*/  FFMA R0, R23, 0.039999999105930328369, R0 ;  /* 0x3d23d70a17007823 */ /* 0x004fc80000000000 */
[----:B---3--:R-:W-:-:S04]  /*05f0*/  FFMA R0, R25, 0.050000000745058059692, R0 ;  /* 0x3d4ccccd19007823 */ /* 0x008fc80000000000 */
[----:B-----5:R-:W-:-:S04]  /*0600*/  FFMA R0, R21, 0.059999998658895492554, R0 ;  /* 0x3d75c28f15007823 */ /* 0x020fc80000000000 */
[----:B------:R-:W-:-:S04]  /*0610*/  FFMA R0, R27, 0.070000000298023223877, R0 ;  /* 0x3d8f5c291b007823 */ /* 0x000fc80000000000 */
[----:B------:R-:W-:-:S07]  /*0620*/  FFMA R31, R19, 0.0099999997764825820923, R0 ;  /* 0x3c23d70a131f7823 */ /* 0x000fce0000000000 */
.L_x_1:
[----:B------:R-:W-:Y:S05]  /*0630*/  BSYNC.RECONVERGENT B0 ;  /* 0x0000000000007941 */ /* 0x000fea0003800200 */
.L_x_0:
[----:B------:R-:W-:Y:S06]  /*0640*/  BAR.SYNC.DEFER_BLOCKING 0x0 ;  /* 0x0000000000007b1d */ /* 0x000fec0000010000 */
[----:B-----5:R0:W-:Y:S02]  /*0650*/  STS [R22], R21 ;  /* 0x0000001516007388 */ /* 0x0201e40000000800 */
[----:B------:R-:W-:Y:S06]  /*0660*/  BAR.SYNC.DEFER_BLOCKING 0x0 ;  /* 0x0000000000007b1d */ /* 0x000fec0000010000 */
[----:B------:R0:W5:Y:S01]  /*0670*/  LDG.E R25, desc[UR18][R14.64] ;  /* 0x000000120e197981 */ /* 0x000162000c1e1900 */
[----:B------:R-:W-:Y:S01]  /*0680*/  IADD3 R12, P2, PT, R14, UR14, RZ ;  /* 0x0000000e0e0c7c10 */ /* 0x000fe2000ff5e0ff */
[----:B------:R-:W-:Y:S03]  /*0690*/  BSSY.RECONVERGENT B0, `(.L_x_2) ;  /* 0x000001c000007945 */ /* 0x000fe60003800200 */
[----:B------:R-:W-:Y:S01]  /*06a0*/  IADD3.X R13, PT, PT, R15, UR21, RZ, P2, !PT ;  /* 0x000000150f0d7c10 */ /* 0x000fe200097fe4ff */
[----:B------:R-:W-:Y:S08]  /*06b0*/  @P4 BRA `(.L_x_3) ;  /* 0x0000000000644947 */ /* 0x000ff00003800000 */
[----:B------:R-:W-:Y:S01]  /*06c0*/  UIADD3 UR7, UP0, UPT, UR8, -0x1, URZ ;  /* 0xffffffff08077890 */ /* 0x000fe2000ff1e0ff */
[C---:B------:R-:W-:Y:S01]  /*06d0*/  ISETP.NE.AND P2, PT, R29.reuse, RZ, PT ;  /* 0x000000ff1d00720c */ /* 0x040fe20003f45270 */
[----:B------:R-:W-:Y:S01]  /*06e0*/  UIADD3 UR4, UP1, UPT, UR10, -0x1, URZ ;  /* 0xffffffff0a047890 */ /* 0x000fe2000ff3e0ff */
[----:B------:R-:W-:Y:S01]  /*06f0*/  MOV R23, R21 ;  /* 0x0000001500177202 */ /* 0x000fe20000000f00 */
[----:B------:R-:W-:Y:S01]  /*0700*/  UIADD3.X UR13, UPT, UPT, UR9, -0x1, URZ, UP0, !UPT ;  /* 0xffffffff090d7890 */ /* 0x000fe200087fe4ff */
[C---:B------:R-:W-:Y:S01]  /*0710*/  ISETP.EQ.OR P6, PT, R8.reuse, RZ, !P2 ;  /* 0x000000ff0800720c */ /* 0x040fe200057c2670 */
[----:B------:R-:W-:Y:S01]  /*0720*/  UIADD3.X UR6, UPT, UPT, UR11, -0x1, URZ, UP1, !UPT ;  /* 0xffffffff0b067890 */ /* 0x000fe20008ffe4ff */
[----:B------:R-:W-:Y:S02]  /*0730*/  ISETP.GE.U32.AND P5, PT, R8, UR7, PT ;  /* 0x0000000708007c0c */ /* 0x000fe4000bfa6070 */
[----:B------:R-:W-:Y:S02]  /*0740*/  ISETP.GE.U32.AND P2, PT, R29, UR4, PT ;  /* 0x000000041d007c0c */ /* 0x000fe4000bf46070 */
[----:B------:R-:W-:Y:S01]  /*0750*/  MOV R0, UR13 ;  /* 0x0000000d00007c02 */ /* 0x000fe20008000f00 */
[----:B0-----:R-:W-:-:S03]  /*0760*/  IMAD.U32 R14, RZ, RZ, UR6 ;  /* 0x00000006ff0e7e24 */ /* 0x001fc6000f8e00ff */
        /* <DEDUP_REMOVED lines=11> */
[----:B------:R-:W-:-:S04]  /*0820*/  FFMA R0, R17, 0.059999998658895492554, R0 ;  /* 0x3d75c28f11007823 */ /* 0x000fc80000000000 */
[----:B------:R-:W-:-:S04]  /*0830*/  FFMA R0, R19, 0.070000000298023223877, R0 ;  /* 0x3d8f5c2913007823 */ /* 0x000fc80000000000 */
[----:B------:R-:W-:-:S07]  /*0840*/  FFMA R23, R21, 0.0099999997764825820923, R0 ;  /* 0x3c23d70a15177823 */ /* 0x000fce0000000000 */
.L_x_3:
[----:B------:R-:W-:Y:S05]  /*0850*/  BSYNC.RECONVERGENT B0 ;  /* 0x0000000000007941 */ /* 0x000fea0003800200 */
.L_x_2:
[----:B------:R-:W-:Y:S06]  /*0860*/  BAR.SYNC.DEFER_BLOCKING 0x0 ;  /* 0x0000000000007b1d */ /* 0x000fec0000010000 */
[----:B------:R1:W-:Y:S04]  /*0870*/  STS [R22], R17 ;  /* 0x0000001116007388 */ /* 0x0003e80000000800 */
[----:B------:R1:W-:Y:S01]  /*0880*/  STS [R22+0x1000], R31 ;  /* 0x0010001f16007388 */ /* 0x0003e20000000800 */
[----:B------:R-:W-:Y:S06]  /*0890*/  BAR.SYNC.DEFER_BLOCKING 0x0 ;  /* 0x0000000000007b1d */ /* 0x000fec0000010000 */
[----:B0-----:R1:W5:Y:S01]  /*08a0*/  LDG.E R15, desc[UR18][R12.64] ;  /* 0x000000120c0f7981 */ /* 0x001362000c1e1900 */
[----:B------:R-:W-:Y:S04]  /*08b0*/  BSSY.RECONVERGENT B0, `(.L_x_4) ;  /* 0x0000038000007945 */ /* 0x000fe80003800200 */
[----:B------:R-:W-:Y:S05]  /*08c0*/  @P1 BRA `(.L_x_5) ;  /* 0x0000000000d81947 */ /* 0x000fea0003800000 */
[----:B------:R-:W-:-:S13]  /*08d0*/  ISETP.GE.U32.AND P2, PT, R4, UR12, PT ;  /* 0x0000000c04007c0c */ /* 0x000fda000bf46070 */
[----:B------:R-:W-:Y:S05]  /*08e0*/  @P2 BRA `(.L_x_5) ;  /* 0x0000000000d02947 */ /* 0x000fea0003800000 */
[----:B------:R-:W-:Y:S01]  /*08f0*/  UIADD3 UR4, UP0, UPT, UR8, -0x1, URZ ;  /* 0xffffffff08047890 */ /* 0x000fe2000ff1e0ff */
[C---:B------:R-:W-:Y:S01]  /*0900*/  ISETP.NE.AND P2, PT, R29.reuse, RZ, PT ;  /* 0x000000ff1d00720c */ /* 0x040fe20003f45270 */
[----:B------:R-:W-:Y:S01]  /*0910*/  UIADD3 UR7, UP1, UPT, UR10, -0x1, URZ ;  /* 0xffffffff0a077890 */ /* 0x000fe2000ff3e0ff */
[----:B------:R-:W-:Y:S01]  /*0920*/  BSSY.RECONVERGENT B1, `(.L_x_6) ;  /* 0x0000017000017945 */ /* 0x000fe20003800200 */
[----:B------:R-:W-:Y:S01]  /*0930*/  UIADD3.X UR6, UPT, UPT, UR9, -0x1, URZ, UP0, !UPT ;  /* 0xffffffff09067890 */ /* 0x000fe200087fe4ff */
[C---:B------:R-:W-:Y:S01]  /*0940*/  ISETP.EQ.OR P5, PT, R8.reuse, RZ, !P2 ;  /* 0x000000ff0800720c */ /* 0x040fe200057a2670 */
[----:B------:R-:W-:Y:S01]  /*0950*/  UIADD3.X UR13, UPT, UPT, UR11, -0x1, URZ, UP1, !UPT ;  /* 0xffffffff0b0d7890 */ /* 0x000fe20008ffe4ff */
[----:B------:R-:W-:Y:S02]  /*0960*/  ISETP.GE.U32.AND P6, PT, R8, UR4, PT ;  /* 0x0000000408007c0c */ /* 0x000fe4000bfc6070 */
[----:B------:R-:W-:Y:S02]  /*0970*/  ISETP.GE.U32.AND P2, PT, R29, UR7, PT ;  /* 0x000000071d007c0c */ /* 0x000fe4000bf46070 */
[----:B------:R-:W-:Y:S01]  /*0980*/  MOV R0, UR6 ;  /* 0x0000000600007c02 */ /* 0x000fe20008000f00 */
[----:B------:R-:W-:Y:S01]  /*0990*/  IMAD.U32 R14, RZ, RZ, UR13 ;  /* 0x0000000dff0e7e24 */ /* 0x000fe2000f8e00ff */
[----:B------:R-:W-:-:S02]  /*09a0*/  MOV R20, R17 ;  /* 0x0000001100147202 */ /* 0x000fc40000000f00 */
[----:B------:R-:W-:-:S04]  /*09b0*/  ISETP.LE.U32.OR.EX P5, PT, R0, RZ, P5, P6 ;  /* 0x000000ff0000720c */ /* 0x000fc80002fa3560 */
[----:B------:R-:W-:-:S13]  /*09c0*/  ISETP.LE.U32.OR.EX P2, PT, R14, RZ, P5, P2 ;  /* 0x000000ff0e00720c */ /* 0x000fda0002f43520 */
[----:B------:R-:W-:Y:S05]  /*09d0*/  @P2 BRA `(.L_x_7) ;  /* 0x00000000002c2947 */ /* 0x000fea0003800000 */
[----:B------:R-:W0:Y:S04]  /*09e0*/  LDS R14, [R22+-0x4] ;  /* 0xfffffc00160e7984 */ /* 0x000e280000000800 */
[----:B------:R-:W2:Y:S04]  /*09f0*/  LDS R0, [R22+0x4] ;  /* 0x0000040016007984 */ /* 0x000ea80000000800 */
[----:B------:R-:W3:Y:S04]  /*0a00*/  LDS R33, [R22+0x80] ;  /* 0x0000800016217984 */ /* 0x000ee80000000800 */
[----:B------:R-:W4:Y:S01]  /*0a10*/  LDS R35, [R22+-0x80] ;  /* 0xffff800016237984 */ /* 0x000f220000000800 */
[----:B0-----:R-:W-:-:S04]  /*0a20*/  FMUL R19, R14, 0.029999999329447746277 ;  /* 0x3cf5c28f0e137820 */ /* 0x001fc80000400000 */
[----:B--2---:R-:W-:-:S04]  /*0a30*/  FFMA R0, R0, 0.019999999552965164185, R19 ;  /* 0x3ca3d70a00007823 */ /* 0x004fc80000000013 */
[----:B---3--:R-:W-:-:S04]  /*0a40*/  FFMA R0, R33, 0.039999999105930328369, R0 ;  /* 0x3d23d70a21007823 */ /* 0x008fc80000000000 */
[----:B----4-:R-:W-:-:S04]  /*0a50*/  FFMA R0, R35, 0.050000000745058059692, R0 ;  /* 0x3d4ccccd23007823 */ /* 0x010fc80000000000 */
[----:B-----5:R-:W-:-:S04]  /*0a60*/  FFMA R0, R25, 0.059999998658895492554, R0 ;  /* 0x3d75c28f19007823 */ /* 0x020fc80000000000 */
[----:B------:R-:W-:-:S04]  /*0a70*/  FFMA R0, R21, 0.070000000298023223877, R0 ;  /* 0x3d8f5c2915007823 */ /* 0x000fc80000000000 */
[----:B------:R-:W-:-:S07]  /*0a80*/  FFMA R20, R17, 0.0099999997764825820923, R0 ;  /* 0x3c23d70a11147823 */ /* 0x000fce0000000000 */
.L_x_7:
[----:B------:R-:W-:Y:S05]  /*0a90*/  BSYNC.RECONVERGENT B1 ;  /* 0x0000000000017941 */ /* 0x000fea0003800200 */
.L_x_6:
        /* <DEDUP_REMOVED lines=10> */
[----:B------:R-:W-:-:S03]  /*0b40*/  IMAD.U32 R14, RZ, RZ, UR13 ;  /* 0x0000000dff0e7e24 */ /* 0x000fc6000f8e00ff */
[----:B------:R-:W-:-:S04]  /*0b50*/  ISETP.LE.U32.OR.EX P5, PT, R0, RZ, P5, P6 ;  /* 0x000000ff0000720c */ /* 0x000fc80002fa3560 */
[----:B------:R-:W-:-:S13]  /*0b60*/  ISETP.LE.U32.OR.EX P2, PT, R14, RZ, P5, P2 ;  /* 0x000000ff0e00720c */ /* 0x000fda0002f43520 */
[----:B------:R-:W-:Y:S05]  /*0b70*/  @P2 BRA `(.L_x_5) ;  /* 0x00000000002c2947 */ /* 0x000fea0003800000 */
[----:B------:R-:W0:Y:S04]  /*0b80*/  LDS R14, [R22+0xffc] ;  /* 0x000ffc00160e7984 */ /* 0x000e280000000800 */
[----:B------:R-:W2:Y:S04]  /*0b90*/  LDS R0, [R22+0x1004] ;  /* 0x0010040016007984 */ /* 0x000ea80000000800 */
[----:B------:R-:W3:Y:S04]  /*0ba0*/  LDS R21, [R22+0x1080] ;  /* 0x0010800016157984 */ /* 0x000ee80000000800 */
[----:B------:R-:W4:Y:S01]  /*0bb0*/  LDS R33, [R22+0xf80] ;  /* 0x000f800016217984 */ /* 0x000f220000000800 */
[----:B0-----:R-:W-:-:S04]  /*0bc0*/  FMUL R19, R14, 0.029999999329447746277 ;  /* 0x3cf5c28f0e137820 */ /* 0x001fc80000400000 */
[----:B--2---:R-:W-:-:S04]  /*0bd0*/  FFMA R0, R0, 0.019999999552965164185, R19 ;  /* 0x3ca3d70a00007823 */ /* 0x004fc80000000013 */
[----:B---3--:R-:W-:-:S04]  /*0be0*/  FFMA R0, R21, 0.039999999105930328369, R0 ;  /* 0x3d23d70a15007823 */ /* 0x008fc80000000000 */
[----:B----4-:R-:W-:-:S04]  /*0bf0*/  FFMA R0, R33, 0.050000000745058059692, R0 ;  /* 0x3d4ccccd21007823 */ /* 0x010fc80000000000 */
[----:B------:R-:W-:-:S04]  /*0c00*/  FFMA R0, R23, 0.059999998658895492554, R0 ;  /* 0x3d75c28f17007823 */ /* 0x000fc80000000000 */
[----:B------:R-:W-:-:S04]  /*0c10*/  FFMA R0, R27, 0.070000000298023223877, R0 ;  /* 0x3d8f5c291b007823 */ /* 0x000fc80000000000 */
[----:B------:R-:W-:-:S07]  /*0c20*/  FFMA R18, R31, 0.0099999997764825820923, R0 ;  /* 0x3c23d70a1f127823 */ /* 0x000fce0000000000 */
.L_x_5:
[----:B------:R-:W-:Y:S05]  /*0c30*/  BSYNC.RECONVERGENT B0 ;  /* 0x0000000000007941 */ /* 0x000fea0003800200 */
.L_x_4:
[----:B------:R-:W-:Y:S01]  /*0c40*/  BAR.SYNC.DEFER_BLOCKING 0x0 ;  /* 0x0000000000007b1d */ /* 0x000fe20000010000 */
[----:B-1----:R-:W-:-:S04]  /*0c50*/  IADD3 R12, P2, PT, R12, UR14, RZ ;  /* 0x0000000e0c0c7c10 */ /* 0x002fc8000ff5e0ff */
[----:B------:R-:W-:Y:S01]  /*0c60*/  IADD3.X R13, PT, PT, R13, UR21, RZ, P2, !PT ;  /* 0x000000150d0d7c10 */ /* 0x000fe200097fe4ff */
[----:B-----5:R0:W-:Y:S04]  /*0c70*/  STS [R22], R25 ;  /* 0x0000001916007388 */ /* 0x0201e80000000800 */
[----:B------:R0:W-:Y:S01]  /*0c80*/  STS [R22+0x1000], R23 ;  /* 0x0010001716007388 */ /* 0x0001e20000000800 */
[----:B------:R-:W-:Y:S06]  /*0c90*/  BAR.SYNC.DEFER_BLOCKING 0x0 ;  /* 0x0000000000007b1d */ /* 0x000fec0000010000 */
[----:B------:R0:W5:Y:S01]  /*0ca0*/  LDG.E R0, desc[UR18][R12.64] ;  /* 0x000000120c007981 */ /* 0x000162000c1e1900 */
[----:B------:R-:W-:Y:S01]  /*0cb0*/  BSSY.RECONVERGENT B0, `(.L_x_8) ;  /* 0x000003a000007945 */ /* 0x000fe20003800200 */
[----:B------:R-:W-:-:S03]  /*0cc0*/  MOV R32, R20 ;  /* 0x0000001400207202 */ /* 0x000fc60000000f00 */
[----:B------:R-:W-:Y:S05]  /*0cd0*/  @P1 BRA `(.L_x_9) ;  /* 0x0000000000dc1947 */ /* 0x000fea0003800000 */
[----:B------:R-:W-:Y:S01]  /*0ce0*/  ISETP.GE.U32.AND P1, PT, R4, UR12, PT ;  /* 0x0000000c04007c0c */ /* 0x000fe2000bf26070 */
[----:B------:R-:W-:-:S12]  /*0cf0*/  IMAD.MOV.U32 R32, RZ, RZ, R20 ;  /* 0x000000ffff207224 */ /* 0x000fd800078e0014 */
        /* <DEDUP_REMOVED lines=8> */
[----:B------:R-:W-:Y:S01]  /*0d80*/  ISETP.GE.U32.AND P2, PT, R8, UR4, PT ;  /* 0x0000000408007c0c */ /* 0x000fe2000bf46070 */
[----:B------:R-:W-:Y:S01]  /*0d90*/  IMAD.MOV.U32 R32, RZ, RZ, R25 ;  /* 0x000000ffff207224 */ /* 0x000fe200078e0019 */
[----:B------:R-:W-:Y:S02]  /*0da0*/  ISETP.GE.U32.AND P5, PT, R29, UR7, PT ;  /* 0x000000071d007c0c */ /* 0x000fe4000bfa6070 */
[----:B0-----:R-:W-:-:S02]  /*0db0*/  MOV R12, UR6 ;  /* 0x00000006000c7c02 */ /* 0x001fc40008000f00 */
[----:B------:R-:W-:Y:S02]  /*0dc0*/  MOV R13, UR13 ;  /* 0x0000000d000d7c02 */ /* 0x000fe40008000f00 */
        /* <DEDUP_REMOVED lines=14> */
.L_x_11:
[----:B------:R-:W-:Y:S05]  /*0eb0*/  BSYNC.RECONVERGENT B1 ;  /* 0x0000000000017941 */ /* 0x000fea0003800200 */
.L_x_10:
[----:B------:R-:W-:Y:S01]  /*0ec0*/  UIADD3 UR4, UP0, UPT, UR8, -0x1, URZ ;  /* 0xffffffff08047890 */ /* 0x000fe2000ff1e0ff */
[C---:B------:R-:W-:Y:S01]  /*0ed0*/  ISETP.NE.AND P1, PT, R29.reuse, RZ, PT ;  /* 0x000000ff1d00720c */ /* 0x040fe20003f25270 */
[----:B------:R-:W-:Y:S01]  /*0ee0*/  UIADD3 UR7, UP1, UPT, UR10, -0x1, URZ ;  /* 0xffffffff0a077890 */ /* 0x000fe2000ff3e0ff */
[----:B------:R-:W-:Y:S01]  /*0ef0*/  IMAD.MOV.U32 R35, RZ, RZ, R23 ;  /* 0x000000ffff237224 */ /* 0x000fe200078e0017 */
[----:B------:R-:W-:Y:S01]  /*0f00*/  UIADD3.X UR6, UPT, UPT, UR9, -0x1, URZ, UP0, !UPT ;  /* 0xffffffff09067890 */ /* 0x000fe200087fe4ff */
[C---:B------:R-:W-:Y:S01]  /*0f10*/  ISETP.EQ.OR P1, PT, R8.reuse, RZ, !P1 ;  /* 0x000000ff0800720c */ /* 0x040fe20004f22670 */
[----:B------:R-:W-:Y:S01]  /*0f20*/  UIADD3.X UR13, UPT, UPT, UR11, -0x1, URZ, UP1, !UPT ;  /* 0xffffffff0b0d7890 */ /* 0x000fe20008ffe4ff */
[----:B------:R-:W-:Y:S02]  /*0f30*/  ISETP.GE.U32.AND P2, PT, R8, UR4, PT ;  /* 0x0000000408007c0c */ /* 0x000fe4000bf46070 */
[----:B------:R-:W-:Y:S02]  /*0f40*/  ISETP.GE.U32.AND P5, PT, R29, UR7, PT ;  /* 0x000000071d007c0c */ /* 0x000fe4000bfa6070 */
[----:B------:R-:W-:-:S02]  /*0f50*/  MOV R12, UR6 ;  /* 0x00000006000c7c02 */ /* 0x000fc40008000f00 */
[----:B------:R-:W-:Y:S02]  /*0f60*/  MOV R13, UR13 ;  /* 0x0000000d000d7c02 */ /* 0x000fe40008000f00 */
[----:B------:R-:W-:-:S04]  /*0f70*/  ISETP.LE.U32.OR.EX P1, PT, R12, RZ, P1, P2 ;  /* 0x000000ff0c00720c */ /* 0x000fc80000f23520 */
[----:B------:R-:W-:-:S13]  /*0f80*/  ISETP.LE.U32.OR.EX P1, PT, R13, RZ, P1, P5 ;  /* 0x000000ff0d00720c */ /* 0x000fda0000f23550 */
[----:B------:R-:W-:Y:S05]  /*0f90*/  @P1 BRA `(.L_x_9) ;  /* 0x00000000002c1947 */ /* 0x000fea0003800000 */
[----:B------:R-:W0:Y:S04]  /*0fa0*/  LDS R13, [R22+0xffc] ;  /* 0x000ffc00160d7984 */ /* 0x000e280000000800 */
[----:B------:R-:W1:Y:S04]  /*0fb0*/  LDS R12, [R22+0x1004] ;  /* 0x00100400160c7984 */ /* 0x000e680000000800 */
[----:B------:R-:W2:Y:S04]  /*0fc0*/  LDS R17, [R22+0x1080] ;  /* 0x0010800016117984 */ /* 0x000ea80000000800 */
[----:B------:R-:W3:Y:S01]  /*0fd0*/  LDS R19, [R22+0xf80] ;  /* 0x000f800016137984 */ /* 0x000ee20000000800 */
[----:B0-----:R-:W-:-:S04]  /*0fe0*/  FMUL R13, R13, 0.029999999329447746277 ;  /* 0x3cf5c28f0d0d7820 */ /* 0x001fc80000400000 */
[----:B-1----:R-:W-:-:S04]  /*0ff0*/  FFMA R12, R12, 0.019999999552965164185, R13 ;  /* 0x3ca3d70a0c0c7823 */ /* 0x002fc8000000000d */
[----:B--2---:R-:W-:-:S04]  /*1000*/  FFMA R12, R17, 0.039999999105930328369, R12 ;  /* 0x3d23d70a110c7823 */ /* 0x004fc8000000000c */
[----:B---3--:R-:W-:-:S04]  /*1010*/  FFMA R19, R19, 0.050000000745058059692, R12 ;  /* 0x3d4ccccd13137823 */ /* 0x008fc8000000000c */
[----:B------:R-:W-:-:S04]  /*1020*/  FFMA R12, R20, 0.059999998658895492554, R19 ;  /* 0x3d75c28f140c7823 */ /* 0x000fc80000000013 */
[----:B------:R-:W-:-:S04]  /*1030*/  FFMA R12, R31, 0.070000000298023223877, R12 ;  /* 0x3d8f5c291f0c7823 */ /* 0x000fc8000000000c */
[----:B------:R-:W-:-:S07]  /*1040*/  FFMA R35, R23, 0.0099999997764825820923, R12 ;  /* 0x3c23d70a17237823 */ /* 0x000fce000000000c */
.L_x_9:
[----:B------:R-:W-:Y:S05]  /*1050*/  BSYNC.RECONVERGENT B0 ;  /* 0x0000000000007941 */ /* 0x000fea0003800200 */
.L_x_8:
[----:B------:R-:W-:Y:S06]  /*1060*/  BAR.SYNC.DEFER_BLOCKING 0x0 ;  /* 0x0000000000007b1d */ /* 0x000fec0000010000 */
[----:B------:R-:W1:Y:S01]  /*1070*/  LDCU.64 UR6, c[0x0][0x3a0] ;  /* 0x00007400ff0677ac */ /* 0x000e620008000a00 */
[----:B------:R2:W-:Y:S01]  /*1080*/  STS [R22], R15 ;  /* 0x0000000f16007388 */ /* 0x0005e20000000800 */
[----:B-1----:R-:W-:-:S03]  /*1090*/  UISETP.GE.U32.AND UP0, UPT, UR6, 0x8, UPT ;  /* 0x000000080600788c */ /* 0x002fc6000bf06070 */
[----:B------:R2:W-:Y:S01]  /*10a0*/  STS [R22+0x1000], R20 ;  /* 0x0010001416007388 */ /* 0x0005e20000000800 */
[----:B------:R-:W-:-:S03]  /*10b0*/  UISETP.GE.AND.EX UP0, UPT, UR7, URZ, UPT, UP0 ;  /* 0x000000ff0700728c */ /* 0x000fc6000bf06300 */
[----:B------:R2:W-:Y:S01]  /*10c0*/  STS [R22+0x2000], R18 ;  /* 0x0020001216007388 */ /* 0x0005e20000000800 */
[----:B------:R-:W-:Y:S06]  /*10d0*/  BAR.SYNC.DEFER_BLOCKING 0x0 ;  /* 0x0000000000007b1d */ /* 0x000fec0000010000 */
[----:B------:R-:W-:Y:S05]  /*10e0*/  BRA.U !UP0, `(.L_x_12) ;  /* 0x0000001108687547 */ /* 0x000fea000b800000 */
[----:B------:R-:W-:Y:S01]  /*10f0*/  UIADD3 UR4, UP0, UPT, UR8, -0x1, URZ ;  /* 0xffffffff08047890 */ /* 0x000fe2000ff1e0ff */
[C---:B------:R-:W-:Y:S01]  /*1100*/  ISETP.NE.AND P1, PT, R29.reuse, RZ, PT ;  /* 0x000000ff1d00720c */ /* 0x040fe20003f25270 */
[----:B------:R-:W-:Y:S01]  /*1110*/  UIADD3 UR13, UP1, UPT, UR10, -0x1, URZ ;  /* 0xffffffff0a0d7890 */ /* 0x000fe2000ff3e0ff */
[----:B------:R-:W-:Y:S01]  /*1120*/  IMAD.MOV.U32 R33, RZ, RZ, R15 ;  /* 0x000000ffff217224 */ /* 0x000fe200078e000f */
[----:B------:R-:W-:Y:S01]  /*1130*/  UIADD3.X UR12, UPT, UPT, UR9, -0x1, URZ, UP0, !UPT ;  /* 0xffffffff090c7890 */ /* 0x000fe200087fe4ff */
[C---:B------:R-:W-:Y:S01]  /*1140*/  ISETP.EQ.OR P1, PT, R8.reuse, RZ, !P1 ;  /* 0x000000ff0800720c */ /* 0x040fe20004f22670 */
[----:B------:R-:W-:Y:S01]  /*1150*/  UISETP.NE.U32.AND UP0, UPT, UR6, 0x8, UPT ;  /* 0x000000080600788c */ /* 0x000fe2000bf05070 */
[----:B------:R-:W-:Y:S01]  /*1160*/  ISETP.GE.U32.AND P2, PT, R8, UR4, PT ;  /* 0x0000000408007c0c */ /* 0x000fe2000bf46070 */
[----:B------:R-:W-:Y:S01]  /*1170*/  UIADD3.X UR14, UPT, UPT, UR11, -0x1, URZ, UP1, !UPT ;  /* 0xffffffff0b0e7890 */ /* 0x000fe20008ffe4ff */
[----:B------:R-:W-:Y:S01]  /*1180*/  ISETP.GE.U32.AND P5, PT, R29, UR13, PT ;  /* 0x0000000d1d007c0c */ /* 0x000fe2000bfa6070 */
[----:B------:R-:W-:Y:S01]  /*1190*/  UISETP.NE.AND.EX UP0, UPT, UR7, URZ, UPT, UP0 ;  /* 0x000000ff0700728c */ /* 0x000fe2000bf05300 */
[----:B0-----:R-:W-:Y:S01]  /*11a0*/  MOV R12, UR12 ;  /* 0x0000000c000c7c02 */ /* 0x001fe20008000f00 */
[----:B------:R-:W-:Y:S01]  /*11b0*/  UMOV UR20, 0x1 ;  /* 0x0000000100147882 */ /* 0x000fe20000000000 */
[----:B-----5:R-:W-:Y:S01]  /*11c0*/  MOV R31, R0 ;  /* 0x00000000001f7202 */ /* 0x020fe20000000f00 */
[----:B------:R-:W-:Y:S01]  /*11d0*/  UMOV UR4, URZ ;  /* 0x000000ff00047c82 */ /* 0x000fe20008000000 */
[----:B------:R-:W-:-:S02]  /*11e0*/  MOV R13, UR14 ;  /* 0x0000000e000d7c02 */ /* 0x000fc40008000f00 */
[----:B------:R-:W-:-:S04]  /*11f0*/  ISETP.LE.U32.OR.EX P1, PT, R12, RZ, P1, P2 ;  /* 0x000000ff0c00720c */ /* 0x000fc80000f23520 */
[----:B------:R-:W-:Y:S01]  /*1200*/  ISETP.LE.U32.OR.EX P1, PT, R13, RZ, P1, P5 ;  /* 0x000000ff0d00720c */ /* 0x000fe20000f23550 */
[----:B------:R-:W-:-:S12]  /*1210*/  BRA.U !UP0, `(.L_x_13) ;  /* 0x0000000908d07547 */ /* 0x000fd8000b800000 */
[----:B------:R-:W0:Y:S01]  /*1220*/  LDCU.64 UR12, c[0x0][0x388] ;  /* 0x00007100ff0c77ac */ /* 0x000e220008000a00 */
[----:B------:R-:W-:Y:S01]  /*1230*/  SHF.L.U32 R16, R29, 0x2, RZ ;  /* 0x000000021d107819 */ /* 0x000fe200000006ff */
[----:B------:R-:W-:Y:S01]  /*1240*/  IMAD.U32 R13, RZ, RZ, UR10 ;  /* 0x0000000aff0d7e24 */ /* 0x000fe2000f8e00ff */
[----:B------:R-:W-:Y:S01]  /*1250*/  SHF.R.U32.HI R17, RZ, 0x1e, R29 ;  /* 0x0000001eff117819 */ /* 0x000fe2000001161d */
[----:B------:R-:W-:Y:S01]  /*1260*/  UIMAD UR11, UR11, 0x1c, URZ ;  /* 0x0000001c0b0b78a4 */ /* 0x000fe2000f8e02ff */
[----:B------:R-:W-:Y:S01]  /*1270*/  MOV R31, R0 ;  /* 0x00000000001f7202 */ /* 0x000fe20000000f00 */
[----:B------:R-:W-:Y:S01]  /*1280*/  UIADD3 UR6, UP0, UPT, UR6, -0x7, URZ ;  /* 0xfffffff906067890 */ /* 0x000fe2000ff1e0ff */
[----:B------:R-:W-:Y:S01]  /*1290*/  PLOP3.LUT P2, PT, P4, P1, PT, 0xf8, 0x8f ;  /* 0x00000000008f781c */ /* 0x000fe20002743f70 */
[----:B------:R-:W-:Y:S01]  /*12a0*/  IMAD.WIDE.U32 R16, R13, 0x1c, R16 ;  /* 0x0000001c0d107825 */ /* 0x000fe200078e0010 */
[----:B------:R-:W-:Y:S01]  /*12b0*/  MOV R33, R15 ;  /* 0x0000000f00217202 */ /* 0x000fe20000000f00 */
[----:B------:R-:W1:Y:S01]  /*12c0*/  LDCU.64 UR28, c[0x0][0x388] ;  /* 0x00007100ff1c77ac */ /* 0x000e620008000a00 */
[----:B------:R-:W-:Y:S01]  /*12d0*/  SHF.R.U32.HI R19, RZ, 0x1e, R8 ;  /* 0x0000001eff137819 */ /* 0x000fe20000011608 */
[----:B------:R-:W-:Y:S01]  /*12e0*/  IMAD.SHL.U32 R21, R8, 0x4, RZ ;  /* 0x0000000408157824 */ /* 0x000fe200078e00ff */
[----:B------:R-:W-:Y:S01]  /*12f0*/  IADD3 R14, PT, PT, R17, UR11, RZ ;  /* 0x0000000b110e7c10 */ /* 0x000fe2000fffe0ff */
[----:B------:R-:W3:Y:S01]  /*1300*/  LDCU.64 UR26, c[0x0][0x380] ;  /* 0x00007000ff1a77ac */ /* 0x000ee20008000a00 */
[----:B0-----:R-:W-:Y:S01]  /*1310*/  MOV R12, UR12 ;  /* 0x0000000c000c7c02 */ /* 0x001fe20008000f00 */
[----:B------:R-:W-:Y:S01]  /*1320*/  IMAD.U32 R13, RZ, RZ, UR13 ;  /* 0x0000000dff0d7e24 */ /* 0x000fe2000f8e00ff */
[----:B------:R-:W0:Y:S01]  /*1330*/  LDCU.128 UR12, c[0x0][0x390] ;  /* 0x00007200ff0c77ac */ /* 0x000e220008000c00 */
[----:B------:R-:W-:-:S02]  /*1340*/  IMAD R17, R14, UR8, RZ ;  /* 0x000000080e117c24 */ /* 0x000fc4000f8e02ff */
[C---:B------:R-:W-:Y:S01]  /*1350*/  IMAD.WIDE.U32 R12, R16.reuse, UR8, R12 ;  /* 0x00000008100c7c25 */ /* 0x040fe2000f8e000c */
[----:B------:R-:W-:Y:S02]  /*1360*/  UIADD3.X UR7, UPT, UPT, UR7, -0x1, URZ, UP0, !UPT ;  /* 0xffffffff07077890 */ /* 0x000fe400087fe4ff */
[----:B------:R-:W-:Y:S01]  /*1370*/  USHF.L.U64.HI UR23, UR16, 0x3, UR5 ;  /* 0x0000000310177899 */ /* 0x000fe20008010205 */
[----:B------:R-:W-:Y:S01]  /*1380*/  IMAD R17, R16, UR9, R17 ;  /* 0x0000000910117c24 */ /* 0x000fe2000f8e0211 */
[----:B------:R-:W-:Y:S01]  /*1390*/  ULOP3.LUT UR6, UR6, 0xfffffffe, URZ, 0xc0, !UPT ;  /* 0xfffffffe06067892 */ /* 0x000fe2000f8ec0ff */
[----:B------:R-:W-:Y:S01]  /*13a0*/  UMOV UR20, 0x1 ;  /* 0x0000000100147882 */ /* 0x000fe20000000000 */
[----:B------:R-:W-:Y:S02]  /*13b0*/  UMOV UR4, URZ ;  /* 0x000000ff00047c82 */ /* 0x000fe40008000000 */
[----:B-1-3--:R-:W-:-:S08]  /*13c0*/  IADD3 R0, PT, PT, R13, R17, RZ ;  /* 0x000000110d007210 */ /* 0x00afd00007ffe0ff */
.L_x_18:
[----:B------:R-:W-:Y:S01]  /*13d0*/  IADD3 R14, P5, PT, R21, R12, RZ ;  /* 0x0000000c150e7210 */ /* 0x000fe20007fbe0ff */
[----:B-1----:R-:W-:Y:S01]  /*13e0*/  IMAD.MOV.U32 R17, RZ, RZ, R27 ;  /* 0x000000ffff117224 */ /* 0x002fe200078e001b */
[----:B------:R-:W-:Y:S02]  /*13f0*/  MOV R16, R25 ;  /* 0x0000001900107202 */ /* 0x000fe40000000f00 */
[----:B--2---:R-:W-:-:S05]  /*1400*/  IADD3.X R15, PT, PT, R19, R0, RZ, P5, !PT ;  /* 0x00000000130f7210 */ /* 0x004fca0002ffe4ff */
[----:B------:R1:W5:Y:S01]  /*1410*/  LDG.E R26, desc[UR18][R14.64] ;  /* 0x000000120e1a7981 */ /* 0x000362000c1e1900 */
[----:B------:R-:W-:Y:S01]  /*1420*/  FSEL R36, R32, R33, P4 ;  /* 0x0000002120247208 */ /* 0x000fe20002000000 */
[----:B0-----:R-:W-:Y:S01]  /*1430*/  UMOV UR10, UR14 ;  /* 0x0000000e000a7c82 */ /* 0x001fe20008000000 */
[----:B------:R-:W-:Y:S01]  /*1440*/  BSSY.RECONVERGENT B0, `(.L_x_14) ;  /* 0x0000038000007945 */ /* 0x000fe20003800200 */
[----:B------:R-:W-:Y:S01]  /*1450*/  IMAD.MOV.U32 R24, RZ, RZ, R18 ;  /* 0x000000ffff187224 */ /* 0x000fe200078e0012 */
[----:B------:R-:W-:Y:S01]  /*1460*/  MOV R34, R23 ;  /* 0x0000001700227202 */ /* 0x000fe20000000f00 */
[----:B------:R-:W-:Y:S01]  /*1470*/  IMAD.MOV.U32 R25, RZ, RZ, R31 ;  /* 0x000000ffff197224 */ /* 0x000fe200078e001f */
[-C--:B------:R-:W-:Y:S02]  /*1480*/  MOV R30, R20.reuse ;  /* 0x00000014001e7202 */ /* 0x080fe40000000f00 */
[----:B---3--:R-:W-:Y:S01]  /*1490*/  FSEL R18, R35, R20, P4 ;  /* 0x0000001423127208 */ /* 0x008fe20002000000 */
[----:B------:R-:W-:Y:S01]  /*14a0*/  IMAD.MOV.U32 R20, RZ, RZ, R36 ;  /* 0x000000ffff147224 */ /* 0x000fe200078e0024 */
[----:B------:R-:W-:-:S02]  /*14b0*/  MOV R28, R33 ;  /* 0x00000021001c7202 */ /* 0x000fc40000000f00 */
[----:B------:R-:W-:Y:S02]  /*14c0*/  MOV R27, R35 ;  /* 0x00000023001b7202 */ /* 0x000fe40000000f00 */
[----:B------:R-:W-:Y:S01]  /*14d0*/  MOV R23, R32 ;  /* 0x0000002000177202 */ /* 0x000fe20000000f00 */
[----:B-1----:R-:W-:Y:S06]  /*14e0*/  @P2 BRA `(.L_x_15) ;  /* 0x0000000000b42947 */ /* 0x002fec0003800000 */
[----:B------:R-:W0:Y:S04]  /*14f0*/  LDS R33, [R22+-0x4] ;  /* 0xfffffc0016217984 */ /* 0x000e280000000800 */
[----:B------:R-:W1:Y:S04]  /*1500*/  LDS R35, [R22+0xffc] ;  /* 0x000ffc0016237984 */ /* 0x000e680000000800 */
[----:B------:R-:W2:Y:S04]  /*1510*/  LDS R32, [R22+0x4] ;  /* 0x0000040016207984 */ /* 0x000ea80000000800 */
[----:B------:R-:W3:Y:S04]  /*1520*/  LDS R31, [R22+0x1004] ;  /* 0x00100400161f7984 */ /* 0x000ee80000000800 */
[----:B------:R-:W4:Y:S04]  /*1530*/  LDS R20, [R22+0x80] ;  /* 0x0000800016147984 */ /* 0x000f280000000800 */
[----:B------:R-:W4:Y:S04]  /*1540*/  LDS R15, [R22+0x1080] ;  /* 0x00108000160f7984 */ /* 0x000f280000000800 */
[----:B------:R-:W4:Y:S04]  /*1550*/  LDS R18, [R22+-0x80] ;  /* 0xffff800016127984 */ /* 0x000f280000000800 */
[----:B------:R-:W4:Y:S01]  /*1560*/  LDS R14, [R22+0xf80] ;  /* 0x000f8000160e7984 */ /* 0x000f220000000800 */
[----:B0-----:R-:W-:Y:S01]  /*1570*/  FMUL R33, R33, 0.029999999329447746277 ;  /* 0x3cf5c28f21217820 */ /* 0x001fe20000400000 */
[----:B-1----:R-:W-:-:S03]  /*1580*/  FMUL R36, R35, 0.029999999329447746277 ;  /* 0x3cf5c28f23247820 */ /* 0x002fc60000400000 */
[----:B--2---:R-:W-:Y:S01]  /*1590*/  FFMA R33, R32, 0.019999999552965164185, R33 ;  /* 0x3ca3d70a20217823 */ /* 0x004fe20000000021 */
[----:B---3--:R-:W-:-:S03]  /*15a0*/  FFMA R36, R31, 0.019999999552965164185, R36 ;  /* 0x3ca3d70a1f247823 */ /* 0x008fc60000000024 */
[----:B----4-:R-:W-:Y:S01]  /*15b0*/  FFMA R33, R20, 0.039999999105930328369, R33 ;  /* 0x3d23d70a14217823 */ /* 0x010fe20000000021 */
[----:B------:R-:W-:-:S03]  /*15c0*/  FFMA R15, R15, 0.039999999105930328369, R36 ;  /* 0x3d23d70a0f0f7823 */ /* 0x000fc60000000024 */
[----:B------:R-:W-:Y:S01]  /*15d0*/  FFMA R18, R18, 0.050000000745058059692, R33 ;  /* 0x3d4ccccd12127823 */ /* 0x000fe20000000021 */
[----:B------:R-:W-:-:S03]  /*15e0*/  FFMA R14, R14, 0.050000000745058059692, R15 ;  /* 0x3d4ccccd0e0e7823 */ /* 0x000fc6000000000f */
[----:B------:R-:W-:Y:S01]  /*15f0*/  FFMA R15, R25, 0.059999998658895492554, R18 ;  /* 0x3d75c28f190f7823 */ /* 0x000fe20000000012 */
[----:B------:R-:W-:-:S03]  /*1600*/  FFMA R31, R23, 0.059999998658895492554, R14 ;  /* 0x3d75c28f171f7823 */ /* 0x000fc6000000000e */
[----:B------:R-:W-:Y:S01]  /*1610*/  FFMA R15, R16, 0.070000000298023223877, R15 ;  /* 0x3d8f5c29100f7823 */ /* 0x000fe2000000000f */
[----:B------:R-:W-:-:S03]  /*1620*/  FFMA R31, R34, 0.070000000298023223877, R31 ;  /* 0x3d8f5c29221f7823 */ /* 0x000fc6000000001f */
[----:B------:R-:W-:Y:S01]  /*1630*/  FFMA R20, R28, 0.0099999997764825820923, R15 ;  /* 0x3c23d70a1c147823 */ /* 0x000fe2000000000f */
[----:B------:R-:W-:Y:S01]  /*1640*/  FFMA R18, R30, 0.0099999997764825820923, R31 ;  /* 0x3c23d70a1e127823 */ /* 0x000fe2000000001f */
[----:B------:R-:W-:Y:S06]  /*1650*/  @!P3 BRA `(.L_x_15) ;  /* 0x000000000058b947 */ /* 0x000fec0003800000 */
[----:B------:R-:W0:Y:S01]  /*1660*/  LDS R15, [R22+0x1ffc] ;  /* 0x001ffc00160f7984 */ /* 0x000e220000000800 */
[----:B------:R-:W-:-:S03]  /*1670*/  IADD3 R16, P5, PT, R29, UR14, RZ ;  /* 0x0000000e1d107c10 */ /* 0x000fc6000ffbe0ff */
[----:B------:R-:W1:Y:S01]  /*1680*/  LDS R14, [R22+0x2004] ;  /* 0x00200400160e7984 */ /* 0x000e620000000800 */
[----:B------:R-:W-:-:S03]  /*1690*/  IADD3.X R32, PT, PT, RZ, UR15, RZ, P5, !PT ;  /* 0x0000000fff207c10 */ /* 0x000fc6000affe4ff */
[----:B------:R-:W2:Y:S02]  /*16a0*/  LDS R33, [R22+0x2080] ;  /* 0x0020800016217984 */ /* 0x000ea40000000800 */
[----:B------:R-:W-:Y:S02]  /*16b0*/  IMAD R35, R32, UR12, RZ ;  /* 0x0000000c20237c24 */ /* 0x000fe4000f8e02ff */
[----:B------:R-:W3:Y:S02]  /*16c0*/  LDS R31, [R22+0x1f80] ;  /* 0x001f8000161f7984 */ /* 0x000ee40000000800 */
[----:B------:R-:W-:Y:S02]  /*16d0*/  IMAD R35, R16, UR13, R35 ;  /* 0x0000000d10237c24 */ /* 0x000fe4000f8e0223 */
[----:B0-----:R-:W-:-:S04]  /*16e0*/  FMUL R15, R15, 0.029999999329447746277 ;  /* 0x3cf5c28f0f0f7820 */ /* 0x001fc80000400000 */
[----:B-1----:R-:W-:-:S04]  /*16f0*/  FFMA R14, R14, 0.019999999552965164185, R15 ;  /* 0x3ca3d70a0e0e7823 */ /* 0x002fc8000000000f */
[----:B--2---:R-:W-:Y:S01]  /*1700*/  FFMA R32, R33, 0.039999999105930328369, R14 ;  /* 0x3d23d70a21207823 */ /* 0x004fe2000000000e */
[----:B------:R-:W-:-:S04]  /*1710*/  IMAD.WIDE.U32 R14, R16, UR12, RZ ;  /* 0x0000000c100e7c25 */ /* 0x000fc8000f8e00ff */
[----:B---3--:R-:W-:Y:S01]  /*1720*/  FFMA R32, R31, 0.050000000745058059692, R32 ;  /* 0x3d4ccccd1f207823 */ /* 0x008fe20000000020 */
[C---:B------:R-:W-:Y:S02]  /*1730*/  LEA R16, P5, R14.reuse, UR26, 0x2 ;  /* 0x0000001a0e107c11 */ /* 0x040fe4000f8a10ff */
[----:B------:R-:W-:Y:S01]  /*1740*/  IADD3 R15, PT, PT, R15, R35, RZ ;  /* 0x000000230f0f7210 */ /* 0x000fe20007ffe0ff */
[----:B------:R-:W-:Y:S01]  /*1750*/  FFMA R32, R27, 0.059999998658895492554, R32 ;  /* 0x3d75c28f1b207823 */ /* 0x000fe20000000020 */
[----:B------:R-:W-:Y:S02]  /*1760*/  IADD3 R16, P6, PT, R21, R16, RZ ;  /* 0x0000001015107210 */ /* 0x000fe40007fde0ff */
[----:B------:R-:W-:Y:S01]  /*1770*/  LEA.HI.X R14, R14, UR27, R15, 0x2, P5 ;  /* 0x0000001b0e0e7c11 */ /* 0x000fe2000a8f140f */
[----:B------:R-:W-:-:S04]  /*1780*/  FFMA R15, R17, 0.070000000298023223877, R32 ;  /* 0x3d8f5c29110f7823 */ /* 0x000fc80000000020 */
[----:B------:R-:W-:Y:S02]  /*1790*/  IMAD.X R17, R19, 0x1, R14, P6 ;  /* 0x0000000113117824 */ /* 0x000fe400030e060e */
[----:B------:R-:W-:-:S05]  /*17a0*/  FFMA R15, R24, 0.0099999997764825820923, R15 ;  /* 0x3c23d70a180f7823 */ /* 0x000fca000000000f */
[----:B------:R0:W-:Y:S02]  /*17b0*/  STG.E desc[UR18][R16.64], R15 ;  /* 0x0000000f10007986 */ /* 0x0001e4000c101912 */
.L_x_15:
[----:B------:R-:W-:Y:S05]  /*17c0*/  BSYNC.RECONVERGENT B0 ;  /* 0x0000000000007941 */ /* 0x000fea0003800200 */
.L_x_14:
[----:B------:R-:W-:Y:S01]  /*17d0*/  BAR.SYNC.DEFER_BLOCKING 0x0 ;  /* 0x0000000000007b1d */ /* 0x000fe20000010000 */
[----:B------:R-:W-:Y:S01]  /*17e0*/  USHF.L.U32 UR8, UR10, 0x5, URZ ;  /* 0x000000050a087899 */ /* 0x000fe200080006ff */
[----:B------:R-:W-:Y:S02]  /*17f0*/  MOV R14, UR28 ;  /* 0x0000001c000e7c02 */ /* 0x000fe40008000f00 */
[----:B0-----:R-:W-:Y:S02]  /*1800*/  MOV R15, UR29 ;  /* 0x0000001d000f7c02 */ /* 0x001fe40008000f00 */
[----:B------:R-:W-:Y:S01]  /*1810*/  UMOV UR11, UR15 ;  /* 0x0000000f000b7c82 */ /* 0x000fe20008000000 */
[----:B------:R-:W-:Y:S01]  /*1820*/  LEA R17, P5, R29, UR8, 0x2 ;  /* 0x000000081d117c11 */ /* 0x000fe2000f8a10ff */
[----:B------:R-:W-:Y:S01]  /*1830*/  USHF.L.U64.HI UR9, UR10, 0x5, UR11 ;  /* 0x000000050a097899 */ /* 0x000fe2000801020b */
[----:B------:R-:W-:-:S03]  /*1840*/  UMOV UR8, UR12 ;  /* 0x0000000c00087c82 */ /* 0x000fc60008000000 */
[----:B------:R-:W-:Y:S02]  /*1850*/  IMAD.WIDE.U32 R14, R17, UR8, R14 ;  /* 0x00000008110e7c25 */ /* 0x000fe4000f8e000e */
[----:B------:R-:W-:Y:S01]  /*1860*/  LEA.HI.X R16, R29, UR9, RZ, 0x2, P5 ;  /* 0x000000091d107c11 */ /* 0x000fe2000a8f14ff */
[----:B------:R-:W-:Y:S01]  /*1870*/  UMOV UR9, UR13 ;  /* 0x0000000d00097c82 */ /* 0x000fe20008000000 */
[----:B------:R-:W-:-:S03]  /*1880*/  IADD3 R14, P5, PT, R21, R14, RZ ;  /* 0x0000000e150e7210 */ /* 0x000fc60007fbe0ff */
[----:B------:R-:W-:-:S04]  /*1890*/  IMAD R16, R16, UR8, RZ ;  /* 0x0000000810107c24 */ /* 0x000fc8000f8e02ff */
[----:B------:R-:W-:Y:S01]  /*18a0*/  IMAD R16, R17, UR9, R16 ;  /* 0x0000000911107c24 */ /* 0x000fe2000f8e0210 */
[----:B------:R0:W-:Y:S04]  /*18b0*/  STS [R22], R25 ;  /* 0x0000001916007388 */ /* 0x0001e80000000800 */
[----:B------:R0:W-:Y:S01]  /*18c0*/  STS [R22+0x1000], R23 ;  /* 0x0010001716007388 */ /* 0x0001e20000000800 */
[----:B------:R-:W-:-:S03]  /*18d0*/  IADD3.X R15, PT, PT, R19, R15, R16, P5, !PT ;  /* 0x0000000f130f7210 */ /* 0x000fc60002ffe410 */
[----:B------:R0:W-:Y:S01]  /*18e0*/  STS [R22+0x2000], R27 ;  /* 0x0020001b16007388 */ /* 0x0001e20000000800 */
[----:B------:R-:W-:Y:S06]  /*18f0*/  BAR.SYNC.DEFER_BLOCKING 0x0 ;  /* 0x0000000000007b1d */ /* 0x000fec0000010000 */
[----:B------:R0:W5:Y:S01]  /*1900*/  LDG.E R31, desc[UR18][R14.64] ;  /* 0x000000120e1f7981 */ /* 0x000162000c1e1900 */
[----:B------:R-:W-:Y:S01]  /*1910*/  BSSY.RECONVERGENT B0, `(.L_x_16) ;  /* 0x0000035000007945 */ /* 0x000fe20003800200 */
[----:B-----5:R-:W-:Y:S01]  /*1920*/  IMAD.MOV.U32 R33, RZ, RZ, R26 ;  /* 0x000000ffff217224 */ /* 0x020fe200078e001a */
[----:B------:R-:W-:-:S02]  /*1930*/  FSEL R32, R20, R25, P4 ;  /* 0x0000001914207208 */ /* 0x000fc40002000000 */
[----:B------:R-:W-:Y:S01]  /*1940*/  FSEL R35, R18, R23, P4 ;  /* 0x0000001712237208 */ /* 0x000fe20002000000 */
[----:B------:R-:W-:Y:S06]  /*1950*/  @P2 BRA `(.L_x_17) ;  /* 0x0000000000c02947 */ /* 0x000fec0003800000 */
[----:B------:R-:W1:Y:S04]  /*1960*/  LDS R34, [R22+-0x4] ;  /* 0xfffffc0016227984 */ /* 0x000e680000000800 */
[----:B------:R-:W2:Y:S04]  /*1970*/  LDS R36, [R22+0xffc] ;  /* 0x000ffc0016247984 */ /* 0x000ea80000000800 */
[----:B------:R-:W3:Y:S04]  /*1980*/  LDS R32, [R22+0x4] ;  /* 0x0000040016207984 */ /* 0x000ee80000000800 */
[----:B------:R-:W4:Y:S04]  /*1990*/  LDS R26, [R22+0x1004] ;  /* 0x00100400161a7984 */ /* 0x000f280000000800 */
[----:B------:R-:W5:Y:S04]  /*19a0*/  LDS R17, [R22+0x80] ;  /* 0x0000800016117984 */ /* 0x000f680000000800 */
[----:B0-----:R-:W0:Y:S04]  /*19b0*/  LDS R15, [R22+0x1080] ;  /* 0x00108000160f7984 */ /* 0x001e280000000800 */
[----:B------:R-:W0:Y:S04]  /*19c0*/  LDS R16, [R22+-0x80] ;  /* 0xffff800016107984 */ /* 0x000e280000000800 */
[----:B------:R-:W0:Y:S01]  /*19d0*/  LDS R14, [R22+0xf80] ;  /* 0x000f8000160e7984 */ /* 0x000e220000000800 */
[----:B-1----:R-:W-:Y:S01]  /*19e0*/  FMUL R35, R34, 0.029999999329447746277 ;  /* 0x3cf5c28f22237820 */ /* 0x002fe20000400000 */
[----:B--2---:R-:W-:-:S03]  /*19f0*/  FMUL R37, R36, 0.029999999329447746277 ;  /* 0x3cf5c28f24257820 */ /* 0x004fc60000400000 */
[----:B---3--:R-:W-:Y:S01]  /*1a00*/  FFMA R32, R32, 0.019999999552965164185, R35 ;  /* 0x3ca3d70a20207823 */ /* 0x008fe20000000023 */
[----:B----4-:R-:W-:-:S03]  /*1a10*/  FFMA R26, R26, 0.019999999552965164185, R37 ;  /* 0x3ca3d70a1a1a7823 */ /* 0x010fc60000000025 */
[----:B-----5:R-:W-:Y:S01]  /*1a20*/  FFMA R17, R17, 0.039999999105930328369, R32 ;  /* 0x3d23d70a11117823 */ /* 0x020fe20000000020 */
[----:B0-----:R-:W-:-:S03]  /*1a30*/  FFMA R15, R15, 0.039999999105930328369, R26 ;  /* 0x3d23d70a0f0f7823 */ /* 0x001fc6000000001a */
        /* <DEDUP_REMOVED lines=10> */
[----:B------:R-:W-:Y:S01]  /*1ae0*/  MOV R16, UR10 ;  /* 0x0000000a00107c02 */ /* 0x000fe20008000f00 */
[----:B------:R-:W-:Y:S01]  /*1af0*/  IMAD.U32 R37, RZ, RZ, UR11 ;  /* 0x0000000bff257e24 */ /* 0x000fe2000f8e00ff */
[----:B------:R-:W-:Y:S01]  /*1b00*/  MOV R28, UR10 ;  /* 0x0000000a001c7c02 */ /* 0x000fe20008000f00 */
[----:B------:R-:W1:Y:S01]  /*1b10*/  LDS R15, [R22+0x2004] ;  /* 0x00200400160f7984 */ /* 0x000e620000000800 */
[----:B------:R-:W-:-:S03]  /*1b20*/  LEA R16, P5, R16, R29, 0x1 ;  /* 0x0000001d10107211 */ /* 0x000fc600078a08ff */
[----:B------:R-:W2:Y:S01]  /*1b30*/  LDS R14, [R22+0x2080] ;  /* 0x00208000160e7984 */ /* 0x000ea20000000800 */
[----:B------:R-:W-:-:S03]  /*1b40*/  LEA.HI.X R28, R28, RZ, R37, 0x1, P5 ;  /* 0x000000ff1c1c7211 */ /* 0x000fc600028f0c25 */
[----:B------:R-:W3:Y:S02]  /*1b50*/  LDS R17, [R22+0x1f80] ;  /* 0x001f800016117984 */ /* 0x000ee40000000800 */
[----:B------:R-:W-:-:S04]  /*1b60*/  IMAD R37, R28, UR8, RZ ;  /* 0x000000081c257c24 */ /* 0x000fc8000f8e02ff */
[----:B------:R-:W-:Y:S02]  /*1b70*/  IMAD R37, R16, UR9, R37 ;  /* 0x0000000910257c24 */ /* 0x000fe4000f8e0225 */
[----:B0-----:R-:W-:-:S04]  /*1b80*/  FMUL R26, R26, 0.029999999329447746277 ;  /* 0x3cf5c28f1a1a7820 */ /* 0x001fc80000400000 */
[----:B-1----:R-:W-:-:S04]  /*1b90*/  FFMA R15, R15, 0.019999999552965164185, R26 ;  /* 0x3ca3d70a0f0f7823 */ /* 0x002fc8000000001a */
[----:B--2---:R-:W-:Y:S01]  /*1ba0*/  FFMA R26, R14, 0.039999999105930328369, R15 ;  /* 0x3d23d70a0e1a7823 */ /* 0x004fe2000000000f */
[----:B------:R-:W-:-:S04]  /*1bb0*/  IMAD.WIDE.U32 R14, R16, UR8, RZ ;  /* 0x00000008100e7c25 */ /* 0x000fc8000f8e00ff */
[----:B---3--:R-:W-:Y:S01]  /*1bc0*/  FFMA R17, R17, 0.050000000745058059692, R26 ;  /* 0x3d4ccccd11117823 */ /* 0x008fe2000000001a */
[----:B------:R-:W-:Y:S02]  /*1bd0*/  LEA R16, P5, R14, UR26, 0x2 ;  /* 0x0000001a0e107c11 */ /* 0x000fe4000f8a10ff */
[----:B------:R-:W-:Y:S01]  /*1be0*/  IADD3 R15, PT, PT, R15, R37, RZ ;  /* 0x000000250f0f7210 */ /* 0x000fe20007ffe0ff */
[----:B------:R-:W-:Y:S01]  /*1bf0*/  FFMA R17, R18, 0.059999998658895492554, R17 ;  /* 0x3d75c28f12117823 */ /* 0x000fe20000000011 */
[----:B------:R-:W-:Y:S02]  /*1c00*/  IADD3 R16, P6, PT, R21, R16, RZ ;  /* 0x0000001015107210 */ /* 0x000fe40007fde0ff */
[----:B------:R-:W-:Y:S01]  /*1c10*/  LEA.HI.X R26, R14, UR27, R15, 0x2, P5 ;  /* 0x0000001b0e1a7c11 */ /* 0x000fe2000a8f140f */
[----:B------:R-:W-:-:S03]  /*1c20*/  FFMA R14, R24, 0.070000000298023223877, R17 ;  /* 0x3d8f5c29180e7823 */ /* 0x000fc60000000011 */
[----:B------:R-:W-:Y:S01]  /*1c30*/  IADD3.X R17, PT, PT, R19, R26, RZ, P6, !PT ;  /* 0x0000001a13117210 */ /* 0x000fe200037fe4ff */
[----:B------:R-:W-:-:S05]  /*1c40*/  FFMA R15, R27, 0.0099999997764825820923, R14 ;  /* 0x3c23d70a1b0f7823 */ /* 0x000fca000000000e */
[----:B------:R1:W-:Y:S02]  /*1c50*/  STG.E desc[UR18][R16.64], R15 ;  /* 0x0000000f10007986 */ /* 0x0003e4000c101912 */
.L_x_17:
[----:B------:R-:W-:Y:S05]  /*1c60*/  BSYNC.RECONVERGENT B0 ;  /* 0x0000000000007941 */ /* 0x000fea0003800200 */
.L_x_16:
[----:B------:R-:W-:Y:S01]  /*1c70*/  BAR.SYNC.DEFER_BLOCKING 0x0 ;  /* 0x0000000000007b1d */ /* 0x000fe20000010000 */
[----:B------:R-:W-:Y:S01]  /*1c80*/  UIADD3 UR20, UP0, UPT, UR20, 0x2, URZ ;  /* 0x0000000214147890 */ /* 0x000fe2000ff1e0ff */
[----:B0-----:R-:W-:-:S03]  /*1c90*/  IMAD.U32 R14, RZ, RZ, UR16 ;  /* 0x00000010ff0e7e24 */ /* 0x001fc6000f8e00ff */
[----:B------:R-:W-:Y:S02]  /*1ca0*/  UIADD3.X UR4, UPT, UPT, URZ, UR4, URZ, UP0, !UPT ;  /* 0x00000004ff047290 */ /* 0x000fe400087fe4ff */
[----:B------:R-:W-:Y:S01]  /*1cb0*/  UIADD3 UR24, UP0, UPT, -UR6, UR20, URZ ;  /* 0x0000001406187290 */ /* 0x000fe2000ff1e1ff */
[----:B------:R-:W-:-:S03]  /*1cc0*/  LEA R21, P5, R14, R21, 0x3 ;  /* 0x000000150e157211 */ /* 0x000fc600078a18ff */
[----:B------:R-:W-:Y:S01]  /*1cd0*/  UIADD3.X UR25, UPT, UPT, ~UR7, UR4, URZ, UP0, !UPT ;  /* 0x0000000407197290 */ /* 0x000fe200087fe5ff */
[----:B------:R-:W-:Y:S01]  /*1ce0*/  IADD3.X R19, PT, PT, R19, UR23, RZ, P5, !PT ;  /* 0x0000001713137c10 */ /* 0x000fe2000affe4ff */
[----:B------:R-:W-:-:S04]  /*1cf0*/  UISETP.NE.U32.AND UP0, UPT, UR24, 0x1, UPT ;  /* 0x000000011800788c */ /* 0x000fc8000bf05070 */
[----:B------:R-:W-:Y:S01]  /*1d00*/  UISETP.NE.AND.EX UP0, UPT, UR25, URZ, UPT, UP0 ;  /* 0x000000ff1900728c */ /* 0x000fe2000bf05300 */
[----:B------:R3:W-:Y:S04]  /*1d10*/  STS [R22], R33 ;  /* 0x0000002116007388 */ /* 0x0007e80000000800 */
[----:B------:R3:W-:Y:S04]  /*1d20*/  STS [R22+0x1000], R20 ;  /* 0x0010001416007388 */ /* 0x0007e80000000800 */
[----:B------:R3:W-:Y:S01]  /*1d30*/  STS [R22+0x2000], R18 ;  /* 0x0020001216007388 */ /* 0x0007e20000000800 */
[----:B------:R-:W-:Y:S06]  /*1d40*/  BAR.SYNC.DEFER_BLOCKING 0x0 ;  /* 0x0000000000007b1d */ /* 0x000fec0000010000 */
[----:B------:R-:W-:Y:S05]  /*1d50*/  BRA.U UP0, `(.L_x_18) ;  /* 0xfffffff5009c7547 */ /* 0x000fea000b83ffff */
.L_x_13:
[----:B------:R-:W0:Y:S01]  /*1d60*/  LDCU UR6, c[0x0][0x3a0] ;  /* 0x00007400ff0677ac */ /* 0x000e220008000800 */
[----:B------:R-:W-:Y:S01]  /*1d70*/  MOV R0, R31 ;  /* 0x0000001f00007202 */ /* 0x000fe20000000f00 */
[----:B------:R-:W-:Y:S01]  /*1d80*/  IMAD.MOV.U32 R13, RZ, RZ, R35 ;  /* 0x000000ffff0d7224 */ /* 0x000fe200078e0023 */
[----:B-12---:R-:W-:Y:S01]  /*1d90*/  MOV R15, R33 ;  /* 0x00000021000f7202 */ /* 0x006fe20000000f00 */
[----:B0-----:R-:W-:-:S04]  /*1da0*/  ULOP3.LUT UR7, UR6, 0x1, URZ, 0xc0, !UPT ;  /* 0x0000000106077892 */ /* 0x001fc8000f8ec0ff */
[----:B------:R-:W-:-:S04]  /*1db0*/  UISETP.NE.U32.AND UP0, UPT, UR7, 0x1, UPT ;  /* 0x000000010700788c */ /* 0x000fc8000bf05070 */
[----:B------:R-:W-:-:S09]  /*1dc0*/  UISETP.NE.U32.AND.EX UP0, UPT, URZ, URZ, UPT, UP0 ;  /* 0x000000ffff00728c */ /* 0x000fd2000bf05100 */
[----:B------:R-:W-:Y:S05]  /*1dd0*/  BRA.U !UP0, `(.L_x_12) ;  /* 0x00000005082c7547 */ /* 0x000fea000b800000 */
[----:B------:R-:W-:-:S04]  /*1de0*/  UIADD3 UR7, UP0, UPT, UR20, 0x6, URZ ;  /* 0x0000000614077890 */ /* 0x000fc8000ff1e0ff */
[----:B------:R-:W-:Y:S02]  /*1df0*/  UIADD3.X UR4, UPT, UPT, URZ, UR4, URZ, UP0, !UPT ;  /* 0x00000004ff047290 */ /* 0x000fe400087fe4ff */
[----:B------:R-:W-:Y:S02]  /*1e00*/  UIMAD.WIDE.U32 UR24, UR7, UR16, URZ ;  /* 0x00000010071872a5 */ /* 0x000fe4000f8e00ff */
[----:B------:R-:W-:-:S04]  /*1e10*/  UIMAD UR4, UR4, UR16, URZ ;  /* 0x00000010040472a4 */ /* 0x000fc8000f8e02ff */
[----:B------:R-:W-:Y:S01]  /*1e20*/  UIMAD UR4, UR5, UR7, UR4 ;  /* 0x00000007050472a4 */ /* 0x000fe2000f8e0204 */
[----:B------:R-:W-:Y:S02]  /*1e30*/  MOV R13, UR24 ;  /* 0x00000018000d7c02 */ /* 0x000fe40008000f00 */
[----:B------:R-:W-:Y:S01]  /*1e40*/  MOV R15, UR24 ;  /* 0x00000018000f7c02 */ /* 0x000fe20008000f00 */
[----:B------:R-:W-:Y:S01]  /*1e50*/  UIADD3 UR13, UPT, UPT, UR25, UR4, URZ ;  /* 0x00000004190d7290 */ /* 0x000fe2000fffe0ff */
[----:B------:R-:W-:-:S05]  /*1e60*/  LEA R2, P2, R13, R2, 0x2 ;  /* 0x000000020d027211 */ /* 0x000fca00078410ff */
[----:B------:R-:W-:-:S05]  /*1e70*/  IMAD.U32 R0, RZ, RZ, UR13 ;  /* 0x0000000dff007e24 */ /* 0x000fca000f8e00ff */
[----:B------:R-:W-:-:S05]  /*1e80*/  LEA.HI.X R3, R15, R3, R0, 0x2, P2 ;  /* 0x000000030f037211 */ /* 0x000fca00010f1400 */
[----:B------:R0:W5:Y:S01]  /*1e90*/  LDG.E R0, desc[UR18][R2.64] ;  /* 0x0000001202007981 */ /* 0x000162000c1e1900 */
[----:B------:R-:W-:Y:S01]  /*1ea0*/  PLOP3.LUT P1, PT, P4, P1, PT, 0xf8, 0x8f ;  /* 0x00000000008f781c */ /* 0x000fe20002723f70 */
[----:B------:R-:W-:Y:S01]  /*1eb0*/  BSSY.RECONVERGENT B0, `(.L_x_19) ;  /* 0x0000030000007945 */ /* 0x000fe20003800200 */
[----:B------:R-:W-:Y:S02]  /*1ec0*/  FSEL R12, R32, R33, P4 ;  /* 0x00000021200c7208 */ /* 0x000fe40002000000 */
[----:B------:R-:W-:-:S09]  /*1ed0*/  FSEL R13, R35, R20, P4 ;  /* 0x00000014230d7208 */ /* 0x000fd20002000000 */
[----:B0-----:R-:W-:Y:S05]  /*1ee0*/  @P1 BRA `(.L_x_20) ;  /* 0x0000000000b01947 */ /* 0x001fea0003800000 */
[----:B------:R-:W0:Y:S04]  /*1ef0*/  LDS R3, [R22+-0x4] ;  /* 0xfffffc0016037984 */ /* 0x000e280000000800 */
[----:B------:R-:W1:Y:S04]  /*1f00*/  LDS R14, [R22+0xffc] ;  /* 0x000ffc00160e7984 */ /* 0x000e680000000800 */
[----:B------:R-:W2:Y:S04]  /*1f10*/  LDS R2, [R22+0x4] ;  /* 0x0000040016027984 */ /* 0x000ea80000000800 */
[----:B------:R-:W4:Y:S04]  /*1f20*/  LDS R12, [R22+0x1004] ;  /* 0x00100400160c7984 */ /* 0x000f280000000800 */
[----:B------:R-:W3:Y:S04]  /*1f30*/  LDS R13, [R22+0x80] ;  /* 0x00008000160d7984 */ /* 0x000ee80000000800 */
[----:B------:R-:W3:Y:S04]  /*1f40*/  LDS R19, [R22+0x1080] ;  /* 0x0010800016137984 */ /* 0x000ee80000000800 */
[----:B------:R-:W3:Y:S04]  /*1f50*/  LDS R15, [R22+-0x80] ;  /* 0xffff8000160f7984 */ /* 0x000ee80000000800 */
[----:B------:R-:W3:Y:S01]  /*1f60*/  LDS R21, [R22+0xf80] ;  /* 0x000f800016157984 */ /* 0x000ee20000000800 */
[----:B0-----:R-:W-:Y:S01]  /*1f70*/  FMUL R3, R3, 0.029999999329447746277 ;  /* 0x3cf5c28f03037820 */ /* 0x001fe20000400000 */
[----:B-1----:R-:W-:-:S03]  /*1f80*/  FMUL R17, R14, 0.029999999329447746277 ;  /* 0x3cf5c28f0e117820 */ /* 0x002fc60000400000 */
[----:B--2---:R-:W-:Y:S01]  /*1f90*/  FFMA R2, R2, 0.019999999552965164185, R3 ;  /* 0x3ca3d70a02027823 */ /* 0x004fe20000000003 */
[----:B----4-:R-:W-:-:S03]  /*1fa0*/  FFMA R12, R12, 0.019999999552965164185, R17 ;  /* 0x3ca3d70a0c0c7823 */ /* 0x010fc60000000011 */
[----:B---3--:R-:W-:Y:S01]  /*1fb0*/  FFMA R2, R13, 0.039999999105930328369, R2 ;  /* 0x3d23d70a0d027823 */ /* 0x008fe20000000002 */
        /* <DEDUP_REMOVED lines=11> */
[----:B------:R-:W1:Y:S03]  /*2070*/  LDCU.64 UR26, c[0x0][0x380] ;  /* 0x00007000ff1a77ac */ /* 0x000e660008000a00 */
[----:B------:R-:W2:Y:S01]  /*2080*/  LDS R2, [R22+0x2004] ;  /* 0x0020040016027984 */ /* 0x000ea20000000800 */
[----:B------:R-:W-:Y:S01]  /*2090*/  UMOV UR12, UR24 ;  /* 0x00000018000c7c82 */ /* 0x000fe20008000000 */
[----:B------:R-:W-:Y:S02]  /*20a0*/  UIMAD UR4, UR5, -0x6, URZ ;  /* 0xfffffffa050478a4 */ /* 0x000fe4000f8e02ff */
[----:B------:R-:W3:Y:S01]  /*20b0*/  LDS R15, [R22+0x2080] ;  /* 0x00208000160f7984 */ /* 0x000ee20000000800 */
[----:B------:R-:W-:-:S03]  /*20c0*/  UIMAD.WIDE.U32 UR14, UR16, -0x6, UR12 ;  /* 0xfffffffa100e78a5 */ /* 0x000fc6000f8e000c */
[----:B------:R-:W4:Y:S01]  /*20d0*/  LDS R17, [R22+0x1f80] ;  /* 0x001f800016117984 */ /* 0x000f220000000800 */
[----:B------:R-:W-:Y:S01]  /*20e0*/  UIADD3 UR4, UPT, UPT, UR15, -UR16, UR4 ;  /* 0x800000100f047290 */ /* 0x000fe2000fffe004 */
[----:B0-----:R-:W-:-:S04]  /*20f0*/  FMUL R3, R3, 0.029999999329447746277 ;  /* 0x3cf5c28f03037820 */ /* 0x001fc80000400000 */
[----:B--2---:R-:W-:Y:S01]  /*2100*/  FFMA R2, R2, 0.019999999552965164185, R3 ;  /* 0x3ca3d70a02027823 */ /* 0x004fe20000000003 */
[----:B------:R-:W-:-:S03]  /*2110*/  IADD3 R3, P1, PT, R6, UR14, RZ ;  /* 0x0000000e06037c10 */ /* 0x000fc6000ff3e0ff */
[----:B---3--:R-:W-:Y:S01]  /*2120*/  FFMA R2, R15, 0.039999999105930328369, R2 ;  /* 0x3d23d70a0f027823 */ /* 0x008fe20000000002 */
[----:B------:R-:W-:-:S03]  /*2130*/  IADD3.X R16, PT, PT, R5, UR4, RZ, P1, !PT ;  /* 0x0000000405107c10 */ /* 0x000fc60008ffe4ff */
[----:B----4-:R-:W-:-:S04]  /*2140*/  FFMA R2, R17, 0.050000000745058059692, R2 ;  /* 0x3d4ccccd11027823 */ /* 0x010fc80000000002 */
[----:B------:R-:W-:Y:S01]  /*2150*/  FFMA R14, R35, 0.059999998658895492554, R2 ;  /* 0x3d75c28f230e7823 */ /* 0x000fe20000000002 */
[----:B-1----:R-:W-:-:S03]  /*2160*/  LEA R2, P1, R3, UR26, 0x2 ;  /* 0x0000001a03027c11 */ /* 0x002fc6000f8210ff */
[----:B------:R-:W-:Y:S01]  /*2170*/  FFMA R15, R27, 0.070000000298023223877, R14 ;  /* 0x3d8f5c291b0f7823 */ /* 0x000fe2000000000e */
[----:B------:R-:W-:-:S03]  /*2180*/  LEA.HI.X R3, R3, UR27, R16, 0x2, P1 ;  /* 0x0000001b03037c11 */ /* 0x000fc600088f1410 */
[----:B------:R-:W-:-:S05]  /*2190*/  FFMA R15, R18, 0.0099999997764825820923, R15 ;  /* 0x3c23d70a120f7823 */ /* 0x000fca000000000f */
[----:B------:R0:W-:Y:S02]  /*21a0*/  STG.E desc[UR18][R2.64], R15 ;  /* 0x0000000f02007986 */ /* 0x0001e4000c101912 */
.L_x_20:
[----:B------:R-:W-:Y:S05]  /*21b0*/  BSYNC.RECONVERGENT B0 ;  /* 0x0000000000007941 */ /* 0x000fea0003800200 */
.L_x_19:
[----:B------:R-:W-:Y:S01]  /*21c0*/  BAR.SYNC.DEFER_BLOCKING 0x0 ;  /* 0x0000000000007b1d */ /* 0x000fe20000010000 */
[----:B------:R-:W-:Y:S01]  /*21d0*/  IMAD.MOV.U32 R23, RZ, RZ, R20 ;  /* 0x000000ffff177224 */ /* 0x000fe200078e0014 */
[----:B------:R-:W-:Y:S01]  /*21e0*/  MOV R27, R18 ;  /* 0x00000012001b7202 */ /* 0x000fe20000000f00 */
[----:B---3--:R-:W-:Y:S01]  /*21f0*/  IMAD.MOV.U32 R18, RZ, RZ, R35 ;  /* 0x000000ffff127224 */ /* 0x008fe200078e0023 */
[----:B------:R-:W-:Y:S02]  /*2200*/  MOV R20, R32 ;  /* 0x0000002000147202 */ /* 0x000fe40000000f00 */
[----:B0-----:R-:W-:Y:S02]  /*2210*/  MOV R15, R31 ;  /* 0x0000001f000f7202 */ /* 0x001fe40000000f00 */
[----:B------:R-:W-:Y:S01]  /*2220*/  MOV R25, R33 ;  /* 0x0000002100197202 */ /* 0x000fe20000000f00 */
[----:B------:R-:W-:Y:S04]  /*2230*/  STS [R22], R31 ;  /* 0x0000001f16007388 */ /* 0x000fe80000000800 */
[----:B------:R0:W-:Y:S04]  /*2240*/  STS [R22+0x1000], R32 ;  /* 0x0010002016007388 */ /* 0x0001e80000000800 */
[----:B------:R1:W-:Y:S01]  /*2250*/  STS [R22+0x2000], R35 ;  /* 0x0020002316007388 */ /* 0x0003e20000000800 */
[----:B0-----:R-:W-:-:S02]  /*2260*/  MOV R32, R12 ;  /* 0x0000000c00207202 */ /* 0x001fc40000000f00 */
[----:B-1----:R-:W-:Y:S01]  /*2270*/  MOV R35, R13 ;  /* 0x0000000d00237202 */ /* 0x002fe20000000f00 */
[----:B------:R-:W-:Y:S06]  /*2280*/  BAR.SYNC.DEFER_BLOCKING 0x0 ;  /* 0x0000000000007b1d */ /* 0x000fec0000010000 */
.L_x_12:
[----:B------:R-:W-:Y:S01]  /*2290*/  BSSY.RECONVERGENT B0, `(.L_x_21) ;  /* 0x0000041000007945 */ /* 0x000fe20003800200 */
[----:B------:R-:W-:-:S03]  /*22a0*/  IMAD.MOV.U32 R3, RZ, RZ, R32 ;  /* 0x000000ffff037224 */ /* 0x000fc600078e0020 */
[----:B------:R-:W-:Y:S05]  /*22b0*/  @P4 BRA `(.L_x_22) ;  /* 0x0000000000f84947 */ /* 0x000fea0003800000 */
[----:B------:R-:W-:Y:S01]  /*22c0*/  UIADD3 UR4, UP0, UPT, UR8, -0x1, URZ ;  /* 0xffffffff08047890 */ /* 0x000fe2000ff1e0ff */
[C---:B------:R-:W-:Y:S01]  /*22d0*/  ISETP.NE.AND P1, PT, R29.reuse, RZ, PT ;  /* 0x000000ff1d00720c */ /* 0x040fe20003f25270 */
[----:B------:R-:W-:Y:S01]  /*22e0*/  UIADD3 UR12, UP1, UPT, UR10, -0x1, URZ ;  /* 0xffffffff0a0c7890 */ /* 0x000fe2000ff3e0ff */
[----:B0-----:R-:W-:Y:S01]  /*22f0*/  MOV R13, R20 ;  /* 0x00000014000d7202 */ /* 0x001fe20000000f00 */
[----:B------:R-:W-:Y:S01]  /*2300*/  UIADD3.X UR7, UPT, UPT, UR9, -0x1, URZ, UP0, !UPT ;  /* 0xffffffff09077890 */ /* 0x000fe200087fe4ff */
[C---:B------:R-:W-:Y:S01]  /*2310*/  ISETP.EQ.OR P1, PT, R8.reuse, RZ, !P1 ;  /* 0x000000ff0800720c */ /* 0x040fe20004f22670 */
[----:B------:R-:W-:Y:S01]  /*2320*/  UIADD3.X UR13, UPT, UPT, UR11, -0x1, URZ, UP1, !UPT ;  /* 0xffffffff0b0d7890 */ /* 0x000fe20008ffe4ff */
[----:B------:R-:W-:Y:S02]  /*2330*/  ISETP.GE.U32.AND P2, PT, R8, UR4, PT ;  /* 0x0000000408007c0c */ /* 0x000fe4000bf46070 */
[----:B------:R-:W-:Y:S02]  /*2340*/  ISETP.GE.U32.AND P5, PT, R29, UR12, PT ;  /* 0x0000000c1d007c0c */ /* 0x000fe4000bfa6070 */
[----:B------:R-:W-:-:S02]  /*2350*/  MOV R2, UR7 ;  /* 0x0000000700027c02 */ /* 0x000fc40008000f00 */
[----:B------:R-:W-:Y:S02]  /*2360*/  MOV R3, UR13 ;  /* 0x0000000d00037c02 */ /* 0x000fe40008000f00 */
[----:B------:R-:W-:-:S04]  /*2370*/  ISETP.LE.OR.EX P1, PT, R2, RZ, P1, P2 ;  /* 0x000000ff0200720c */ /* 0x000fc80000f23720 */
[----:B------:R-:W-:Y:S01]  /*2380*/  ISETP.LE.OR.EX P1, PT, R3, RZ, P1, P5 ;  /* 0x000000ff0300720c */ /* 0x000fe20000f23750 */
[----:B------:R-:W-:-:S12]  /*2390*/  IMAD.MOV.U32 R3, RZ, RZ, R15 ;  /* 0x000000ffff037224 */ /* 0x000fd800078e000f */
[----:B------:R-:W-:Y:S05]  /*23a0*/  @P1 BRA `(.L_x_22) ;  /* 0x0000000000bc1947 */ /* 0x000fea0003800000 */
[----:B------:R-:W0:Y:S04]  /*23b0*/  LDS R3, [R22+-0x4] ;  /* 0xfffffc0016037984 */ /* 0x000e280000000800 */
[----:B------:R-:W1:Y:S04]  /*23c0*/  LDS R14, [R22+0xffc] ;  /* 0x000ffc00160e7984 */ /* 0x000e680000000800 */
[----:B------:R-:W4:Y:S04]  /*23d0*/  LDS R2, [R22+0x4] ;  /* 0x0000040016027984 */ /* 0x000f280000000800 */
[----:B------:R-:W2:Y:S04]  /*23e0*/  LDS R12, [R22+0x1004] ;  /* 0x00100400160c7984 */ /* 0x000ea80000000800 */
[----:B------:R-:W3:Y:S04]  /*23f0*/  LDS R13, [R22+0x80] ;  /* 0x00008000160d7984 */ /* 0x000ee80000000800 */
[----:B------:R-:W3:Y:S04]  /*2400*/  LDS R21, [R22+0x1080] ;  /* 0x0010800016157984 */ /* 0x000ee80000000800 */
[----:B------:R-:W3:Y:S04]  /*2410*/  LDS R17, [R22+-0x80] ;  /* 0xffff800016117984 */ /* 0x000ee80000000800 */
[----:B------:R-:W3:Y:S01]  /*2420*/  LDS R31, [R22+0xf80] ;  /* 0x000f8000161f7984 */ /* 0x000ee20000000800 */
[----:B0-----:R-:W-:Y:S01]  /*2430*/  FMUL R3, R3, 0.029999999329447746277 ;  /* 0x3cf5c28f03037820 */ /* 0x001fe20000400000 */
[----:B-1----:R-:W-:-:S03]  /*2440*/  FMUL R19, R14, 0.029999999329447746277 ;  /* 0x3cf5c28f0e137820 */ /* 0x002fc60000400000 */
[----:B----4-:R-:W-:Y:S01]  /*2450*/  FFMA R2, R2, 0.019999999552965164185, R3 ;  /* 0x3ca3d70a02027823 */ /* 0x010fe20000000003 */
[----:B--2---:R-:W-:-:S03]  /*2460*/  FFMA R12, R12, 0.019999999552965164185, R19 ;  /* 0x3ca3d70a0c0c7823 */ /* 0x004fc60000000013 */
[----:B---3--:R-:W-:Y:S01]  /*2470*/  FFMA R2, R13, 0.039999999105930328369, R2 ;  /* 0x3d23d70a0d027823 */ /* 0x008fe20000000002 */
[----:B------:R-:W-:-:S03]  /*2480*/  FFMA R12, R21, 0.039999999105930328369, R12 ;  /* 0x3d23d70a150c7823 */ /* 0x000fc6000000000c */
[----:B------:R-:W-:Y:S01]  /*2490*/  FFMA R17, R17, 0.050000000745058059692, R2 ;  /* 0x3d4ccccd11117823 */ /* 0x000fe20000000002 */
[----:B------:R-:W-:-:S03]  /*24a0*/  FFMA R31, R31, 0.050000000745058059692, R12 ;  /* 0x3d4ccccd1f1f7823 */ /* 0x000fc6000000000c */
[----:B-----5:R-:W-:Y:S01]  /*24b0*/  FFMA R2, R0, 0.059999998658895492554, R17 ;  /* 0x3d75c28f00027823 */ /* 0x020fe20000000011 */
[----:B------:R-:W-:-:S03]  /*24c0*/  FFMA R12, R32, 0.059999998658895492554, R31 ;  /* 0x3d75c28f200c7823 */ /* 0x000fc6000000001f */
[----:B------:R-:W-:Y:S01]  /*24d0*/  FFMA R2, R25, 0.070000000298023223877, R2 ;  /* 0x3d8f5c2919027823 */ /* 0x000fe20000000002 */
[----:B------:R-:W-:-:S03]  /*24e0*/  FFMA R13, R23, 0.070000000298023223877, R12 ;  /* 0x3d8f5c29170d7823 */ /* 0x000fc6000000000c */
[----:B------:R-:W-:Y:S01]  /*24f0*/  FFMA R3, R15, 0.0099999997764825820923, R2 ;  /* 0x3c23d70a0f037823 */ /* 0x000fe20000000002 */
[----:B------:R-:W-:Y:S01]  /*2500*/  FFMA R13, R20, 0.0099999997764825820923, R13 ;  /* 0x3c23d70a140d7823 */ /* 0x000fe2000000000d */
[----:B------:R-:W-:Y:S06]  /*2510*/  @!P3 BRA `(.L_x_22) ;  /* 0x000000000060b947 */ /* 0x000fec0003800000 */
[----:B------:R-:W0:Y:S01]  /*2520*/  LDS R4, [R22+0x1ffc] ;  /* 0x001ffc0016047984 */ /* 0x000e220000000800 */
[----:B------:R-:W1:Y:S03]  /*2530*/  LDCU UR7, c[0x0][0x3a4] ;  /* 0x00007480ff0777ac */ /* 0x000e660008000800 */
[----:B------:R-:W2:Y:S01]  /*2540*/  LDS R2, [R22+0x2004] ;  /* 0x0020040016027984 */ /* 0x000ea20000000800 */
[----:B------:R-:W-:Y:S01]  /*2550*/  UIADD3 UR4, UP0, UPT, UR6, -0x6, URZ ;  /* 0xfffffffa06047890 */ /* 0x000fe2000ff1e0ff */
[----:B------:R-:W3:Y:S02]  /*2560*/  LDCU.64 UR12, c[0x0][0x380] ;  /* 0x00007000ff0c77ac */ /* 0x000ee40008000a00 */
[----:B------:R-:W4:Y:S04]  /*2570*/  LDS R19, [R22+0x2080] ;  /* 0x0020800016137984 */ /* 0x000f280000000800 */
[----:B------:R-:W5:Y:S01]  /*2580*/  LDS R21, [R22+0x1f80] ;  /* 0x001f800016157984 */ /* 0x000f620000000800 */
[----:B-1----:R-:W-:-:S04]  /*2590*/  UIADD3.X UR7, UPT, UPT, UR7, -0x1, URZ, UP0, !UPT ;  /* 0xffffffff07077890 */ /* 0x002fc800087fe4ff */
[----:B------:R-:W-:-:S04]  /*25a0*/  UIMAD UR7, UR7, UR16, URZ ;  /* 0x00000010070772a4 */ /* 0x000fc8000f8e02ff */
[----:B------:R-:W-:Y:S01]  /*25b0*/  UIMAD UR7, UR5, UR4, UR7 ;  /* 0x00000004050772a4 */ /* 0x000fe2000f8e0207 */
[----:B0-----:R-:W-:Y:S01]  /*25c0*/  FMUL R17, R4, 0.029999999329447746277 ;  /* 0x3cf5c28f04117820 */ /* 0x001fe20000400000 */
[----:B------:R-:W-:-:S03]  /*25d0*/  IMAD.MOV.U32 R4, RZ, RZ, R6 ;  /* 0x000000ffff047224 */ /* 0x000fc600078e0006 */
[----:B--2---:R-:W-:Y:S01]  /*25e0*/  FFMA R2, R2, 0.019999999552965164185, R17 ;  /* 0x3ca3d70a02027823 */ /* 0x004fe20000000011 */
[----:B------:R-:W-:-:S03]  /*25f0*/  MOV R17, UR4 ;  /* 0x0000000400117c02 */ /* 0x000fc60008000f00 */
[----:B----4-:R-:W-:Y:S02]  /*2600*/  FFMA R2, R19, 0.039999999105930328369, R2 ;  /* 0x3d23d70a13027823 */ /* 0x010fe40000000002 */
[----:B------:R-:W-:-:S04]  /*2610*/  IMAD.WIDE.U32 R16, R17, UR16, R4 ;  /* 0x0000001011107c25 */ /* 0x000fc8000f8e0004 */
[----:B-----5:R-:W-:Y:S01]  /*2620*/  FFMA R2, R21, 0.050000000745058059692, R2 ;  /* 0x3d4ccccd15027823 */ /* 0x020fe20000000002 */
[----:B------:R-:W-:-:S03]  /*2630*/  IADD3 R19, PT, PT, R17, UR7, RZ ;  /* 0x0000000711137c10 */ /* 0x000fc6000fffe0ff */
[----:B------:R-:W-:Y:S01]  /*2640*/  FFMA R2, R35, 0.059999998658895492554, R2 ;  /* 0x3d75c28f23027823 */ /* 0x000fe20000000002 */
[----:B---3--:R-:W-:-:S03]  /*2650*/  LEA R24, P1, R16, UR12, 0x2 ;  /* 0x0000000c10187c11 */ /* 0x008fc6000f8210ff */
[----:B------:R-:W-:Y:S01]  /*2660*/  FFMA R17, R27, 0.070000000298023223877, R2 ;  /* 0x3d8f5c291b117823 */ /* 0x000fe20000000002 */
[----:B------:R-:W-:-:S03]  /*2670*/  LEA.HI.X R25, R16, UR13, R19, 0x2, P1 ;  /* 0x0000000d10197c11 */ /* 0x000fc600088f1413 */
[----:B------:R-:W-:-:S05]  /*2680*/  FFMA R17, R18, 0.0099999997764825820923, R17 ;  /* 0x3c23d70a12117823 */ /* 0x000fca0000000011 */
[----:B------:R1:W-:Y:S02]  /*2690*/  STG.E desc[UR18][R24.64], R17 ;  /* 0x0000001118007986 */ /* 0x0003e4000c101912 */
.L_x_22:
[----:B------:R-:W-:Y:S05]  /*26a0*/  BSYNC.RECONVERGENT B0 ;  /* 0x0000000000007941 */ /* 0x000fea0003800200 */
.L_x_21:
[----:B------:R-:W-:Y:S01]  /*26b0*/  BAR.SYNC.DEFER_BLOCKING 0x0 ;  /* 0x0000000000007b1d */ /* 0x000fe20000010000 */
[----:B------:R-:W-:Y:S01]  /*26c0*/  MOV R2, R3 ;  /* 0x0000000300027202 */ /* 0x000fe20000000f00 */
[----:B-1----:R-:W-:-:S04]  /*26d0*/  IMAD.MOV.U32 R17, RZ, RZ, R13 ;  /* 0x000000ffff117224 */ /* 0x002fc800078e000d */
[----:B------:R-:W-:Y:S01]  /*26e0*/  BSSY.RECONVERGENT B0, `(.L_x_23) ;  /* 0x000003b000007945 */ /* 0x000fe20003800200 */
[----:B------:R1:W-:Y:S04]  /*26f0*/  STS [R22+0x1000], R32 ;  /* 0x0010002016007388 */ /* 0x0003e80000000800 */
[----:B------:R1:W-:Y:S01]  /*2700*/  STS [R22+0x2000], R35 ;  /* 0x0020002316007388 */ /* 0x0003e20000000800 */
[----:B------:R-:W-:Y:S06]  /*2710*/  BAR.SYNC.DEFER_BLOCKING 0x0 ;  /* 0x0000000000007b1d */ /* 0x000fec0000010000 */
[----:B------:R-:W-:Y:S05]  /*2720*/  @P4 BRA `(.L_x_24) ;  /* 0x0000000000d84947 */ /* 0x000fea0003800000 */
        /* <DEDUP_REMOVED lines=9> */
[----:B------:R-:W-:-:S02]  /*27c0*/  MOV R2, UR7 ;  /* 0x0000000700027c02 */ /* 0x000fc40008000f00 */
[----:B0-----:R-:W-:Y:S02]  /*27d0*/  MOV R12, UR13 ;  /* 0x0000000d000c7c02 */ /* 0x001fe40008000f00 */
[----:B------:R-:W-:Y:S01]  /*27e0*/  ISETP.LE.OR.EX P1, PT, R2, RZ, P1, P2 ;  /* 0x000000ff0200720c */ /* 0x000fe20000f23720 */
[----:B------:R-:W-:-:S03]  /*27f0*/  IMAD.MOV.U32 R2, RZ, RZ, R15 ;  /* 0x000000ffff027224 */ /* 0x000fc600078e000f */
[----:B------:R-:W-:-:S13]  /*2800*/  ISETP.LE.OR.EX P1, PT, R12, RZ, P1, P5 ;  /* 0x000000ff0c00720c */ /* 0x000fda0000f23750 */
[----:B------:R-:W-:Y:S05]  /*2810*/  @P1 BRA `(.L_x_24) ;  /* 0x00000000009c1947 */ /* 0x000fea0003800000 */
[----:B------:R-:W2:Y:S04]  /*2820*/  LDS R12, [R22+0xffc] ;  /* 0x000ffc00160c7984 */ /* 0x000ea80000000800 */
[----:B------:R-:W0:Y:S04]  /*2830*/  LDS R2, [R22+0x1004] ;  /* 0x0010040016027984 */ /* 0x000e280000000800 */
[----:B------:R-:W4:Y:S04]  /*2840*/  LDS R17, [R22+0x1080] ;  /* 0x0010800016117984 */ /* 0x000f280000000800 */
[----:B------:R-:W1:Y:S01]  /*2850*/  LDS R19, [R22+0xf80] ;  /* 0x000f800016137984 */ /* 0x000e620000000800 */
[----:B--2---:R-:W-:-:S04]  /*2860*/  FMUL R15, R12, 0.029999999329447746277 ;  /* 0x3cf5c28f0c0f7820 */ /* 0x004fc80000400000 */
[----:B0-----:R-:W-:-:S04]  /*2870*/  FFMA R2, R2, 0.019999999552965164185, R15 ;  /* 0x3ca3d70a02027823 */ /* 0x001fc8000000000f */
[----:B----4-:R-:W-:-:S04]  /*2880*/  FFMA R2, R17, 0.039999999105930328369, R2 ;  /* 0x3d23d70a11027823 */ /* 0x010fc80000000002 */
[----:B-1----:R-:W-:-:S04]  /*2890*/  FFMA R2, R19, 0.050000000745058059692, R2 ;  /* 0x3d4ccccd13027823 */ /* 0x002fc80000000002 */
[----:B------:R-:W-:Y:S01]  /*28a0*/  FFMA R15, R3, 0.059999998658895492554, R2 ;  /* 0x3d75c28f030f7823 */ /* 0x000fe20000000002 */
[----:B-----5:R-:W-:-:S03]  /*28b0*/  MOV R2, R0 ;  /* 0x0000000000027202 */ /* 0x020fc60000000f00 */
[----:B------:R-:W-:-:S04]  /*28c0*/  FFMA R15, R20, 0.070000000298023223877, R15 ;  /* 0x3d8f5c29140f7823 */ /* 0x000fc8000000000f */
[----:B------:R-:W-:Y:S01]  /*28d0*/  FFMA R17, R32, 0.0099999997764825820923, R15 ;  /* 0x3c23d70a20117823 */ /* 0x000fe2000000000f */
[----:B------:R-:W-:Y:S06]  /*28e0*/  @!P3 BRA `(.L_x_24) ;  /* 0x000000000068b947 */ /* 0x000fec0003800000 */
[----:B------:R-:W0:Y:S01]  /*28f0*/  LDS R12, [R22+0x1ffc] ;  /* 0x001ffc00160c7984 */ /* 0x000e220000000800 */
[----:B------:R-:W1:Y:S01]  /*2900*/  LDCU UR7, c[0x0][0x3a4] ;  /* 0x00007480ff0777ac */ /* 0x000e620008000800 */
[----:B------:R-:W-:Y:S02]  /*2910*/  MOV R14, R6 ;  /* 0x00000006000e7202 */ /* 0x000fe40000000f00 */
[----:B------:R-:W2:Y:S01]  /*2920*/  LDS R2, [R22+0x2004] ;  /* 0x0020040016027984 */ /* 0x000ea20000000800 */
[----:B------:R-:W-:Y:S01]  /*2930*/  UIADD3 UR4, UP0, UPT, UR6, -0x5, URZ ;  /* 0xfffffffb06047890 */ /* 0x000fe2000ff1e0ff */
[----:B------:R-:W3:Y:S02]  /*2940*/  LDCU.64 UR12, c[0x0][0x380] ;  /* 0x00007000ff0c77ac */ /* 0x000ee40008000a00 */
[----:B------:R-:W4:Y:S03]  /*2950*/  LDS R19, [R22+0x2080] ;  /* 0x0020800016137984 */ /* 0x000f260000000800 */
[----:B------:R-:W-:Y:S01]  /*2960*/  IMAD.U32 R23, RZ, RZ, UR4 ;  /* 0x00000004ff177e24 */ /* 0x000fe2000f8e00ff */
[----:B------:R-:W5:Y:S01]  /*2970*/  LDS R21, [R22+0x1f80] ;  /* 0x001f800016157984 */ /* 0x000f620000000800 */
[----:B-1----:R-:W-:-:S04]  /*2980*/  UIADD3.X UR7, UPT, UPT, UR7, -0x1, URZ, UP0, !UPT ;  /* 0xffffffff07077890 */ /* 0x002fc800087fe4ff */
[----:B------:R-:W-:-:S04]  /*2990*/  UIMAD UR7, UR7, UR16, URZ ;  /* 0x00000010070772a4 */ /* 0x000fc8000f8e02ff */
[----:B------:R-:W-:Y:S01]  /*29a0*/  UIMAD UR7, UR5, UR4, UR7 ;  /* 0x00000004050772a4 */ /* 0x000fe2000f8e0207 */
[----:B0-----:R-:W-:-:S04]  /*29b0*/  FMUL R15, R12, 0.029999999329447746277 ;  /* 0x3cf5c28f0c0f7820 */ /* 0x001fc80000400000 */
[----:B--2---:R-:W-:Y:S01]  /*29c0*/  FFMA R2, R2, 0.019999999552965164185, R15 ;  /* 0x3ca3d70a02027823 */ /* 0x004fe2000000000f */
[----:B------:R-:W-:-:S03]  /*29d0*/  MOV R15, R5 ;  /* 0x00000005000f7202 */ /* 0x000fc60000000f00 */
[----:B----4-:R-:W-:Y:S01]  /*29e0*/  FFMA R2, R19, 0.039999999105930328369, R2 ;  /* 0x3d23d70a13027823 */ /* 0x010fe20000000002 */
[----:B------:R-:W-:-:S04]  /*29f0*/  IMAD.WIDE.U32 R14, R23, UR16, R14 ;  /* 0x00000010170e7c25 */ /* 0x000fc8000f8e000e */
[----:B-----5:R-:W-:Y:S01]  /*2a00*/  FFMA R2, R21, 0.050000000745058059692, R2 ;  /* 0x3d4ccccd15027823 */ /* 0x020fe20000000002 */
[----:B------:R-:W-:Y:S01]  /*2a10*/  VIADD R15, R15, UR7 ;  /* 0x000000070f0f7c36 */ /* 0x000fe20008000000 */
[C---:B---3--:R-:W-:Y:S02]  /*2a20*/  LEA R20, P1, R14.reuse, UR12, 0x2 ;  /* 0x0000000c0e147c11 */ /* 0x048fe4000f8210ff */
[----:B------:R-:W-:Y:S02]  /*2a30*/  FFMA R19, R13, 0.059999998658895492554, R2 ;  /* 0x3d75c28f0d137823 */ /* 0x000fe40000000002 */
[----:B------:R-:W-:Y:S02]  /*2a40*/  LEA.HI.X R21, R14, UR13, R15, 0x2, P1 ;  /* 0x0000000d0e157c11 */ /* 0x000fe400088f140f */
[----:B------:R-:W-:-:S04]  /*2a50*/  FFMA R2, R18, 0.070000000298023223877, R19 ;  /* 0x3d8f5c2912027823 */ /* 0x000fc80000000013 */
[----:B------:R-:W-:Y:S01]  /*2a60*/  FFMA R15, R35, 0.0099999997764825820923, R2 ;  /* 0x3c23d70a230f7823 */ /* 0x000fe20000000002 */
[----:B------:R-:W-:-:S04]  /*2a70*/  MOV R2, R0 ;  /* 0x0000000000027202 */ /* 0x000fc80000000f00 */
[----:B------:R4:W-:Y:S03]  /*2a80*/  STG.E desc[UR18][R20.64], R15 ;  /* 0x0000000f14007986 */ /* 0x0009e6000c101912 */
.L_x_24:
[----:B------:R-:W-:Y:S05]  /*2a90*/  BSYNC.RECONVERGENT B0 ;  /* 0x0000000000007941 */ /* 0x000fea0003800200 */
.L_x_23:
[----:B------:R-:W-:Y:S01]  /*2aa0*/  BAR.SYNC.DEFER_BLOCKING 0x0 ;  /* 0x0000000000007b1d */ /* 0x000fe20000010000 */
[----:B--2-4-:R-:W-:-:S05]  /*2ab0*/  MOV R15, R17 ;  /* 0x00000011000f7202 */ /* 0x014fca0000000f00 */
        /* <DEDUP_REMOVED lines=13> */
[----:B------:R-:W-:Y:S01]  /*2b90*/  ISETP.GE.U32.AND P4, PT, R29, UR12, PT ;  /* 0x0000000c1d007c0c */ /* 0x000fe2000bf86070 */
[----:B-----5:R-:W-:-:S02]  /*2ba0*/  IMAD.U32 R0, RZ, RZ, UR7 ;  /* 0x00000007ff007e24 */ /* 0x020fc4000f8e00ff */
[----:B0-----:R-:W-:-:S03]  /*2bb0*/  MOV R12, UR13 ;  /* 0x0000000d000c7c02 */ /* 0x001fc60008000f00 */
[----:B------:R-:W-:-:S04]  /*2bc0*/  ISETP.LE.OR.EX P1, PT, R0, RZ, P1, P2 ;  /* 0x000000ff0000720c */ /* 0x000fc80000f23720 */
[----:B------:R-:W-:-:S13]  /*2bd0*/  ISETP.LE.OR.EX P1, PT, R12, RZ, P1, P4 ;  /* 0x000000ff0c00720c */ /* 0x000fda0000f23740 */
[----:B------:R-:W-:Y:S05]  /*2be0*/  @P1 BRA `(.L_x_26) ;  /* 0x0000000000941947 */ /* 0x000fea0003800000 */
[----:B------:R-:W0:Y:S04]  /*2bf0*/  LDS R12, [R22+0xffc] ;  /* 0x000ffc00160c7984 */ /* 0x000e280000000800 */
[----:B------:R-:W4:Y:S04]  /*2c00*/  LDS R0, [R22+0x1004] ;  /* 0x0010040016007984 */ /* 0x000f280000000800 */
[----:B------:R-:W5:Y:S04]  /*2c10*/  LDS R19, [R22+0x1080] ;  /* 0x0010800016137984 */ /* 0x000f680000000800 */
[----:B------:R-:W1:Y:S01]  /*2c20*/  LDS R21, [R22+0xf80] ;  /* 0x000f800016157984 */ /* 0x000e620000000800 */
[----:B0-----:R-:W-:-:S04]  /*2c30*/  FMUL R15, R12, 0.029999999329447746277 ;  /* 0x3cf5c28f0c0f7820 */ /* 0x001fc80000400000 */
[----:B----4-:R-:W-:-:S04]  /*2c40*/  FFMA R0, R0, 0.019999999552965164185, R15 ;  /* 0x3ca3d70a00007823 */ /* 0x010fc8000000000f */
[----:B-----5:R-:W-:-:S04]  /*2c50*/  FFMA R0, R19, 0.039999999105930328369, R0 ;  /* 0x3d23d70a13007823 */ /* 0x020fc80000000000 */
[----:B-1----:R-:W-:-:S04]  /*2c60*/  FFMA R21, R21, 0.050000000745058059692, R0 ;  /* 0x3d4ccccd15157823 */ /* 0x002fc80000000000 */
[----:B------:R-:W-:-:S04]  /*2c70*/  FFMA R21, R2, 0.059999998658895492554, R21 ;  /* 0x3d75c28f02157823 */ /* 0x000fc80000000015 */
[----:B------:R-:W-:-:S04]  /*2c80*/  FFMA R0, R32, 0.070000000298023223877, R21 ;  /* 0x3d8f5c2920007823 */ /* 0x000fc80000000015 */
[----:B------:R-:W-:Y:S01]  /*2c90*/  FFMA R15, R3, 0.0099999997764825820923, R0 ;  /* 0x3c23d70a030f7823 */ /* 0x000fe20000000000 */
[----:B------:R-:W-:Y:S06]  /*2ca0*/  @!P3 BRA `(.L_x_26) ;  /* 0x000000000064b947 */ /* 0x000fec0003800000 */
[----:B------:R-:W0:Y:S01]  /*2cb0*/  LDS R12, [R22+0x1ffc] ;  /* 0x001ffc00160c7984 */ /* 0x000e220000000800 */
[----:B------:R-:W1:Y:S01]  /*2cc0*/  LDCU UR7, c[0x0][0x3a4] ;  /* 0x00007480ff0777ac */ /* 0x000e620008000800 */
[----:B---3--:R-:W-:Y:S02]  /*2cd0*/  MOV R18, R6 ;  /* 0x0000000600127202 */ /* 0x008fe40000000f00 */
[----:B------:R-:W3:Y:S01]  /*2ce0*/  LDS R0, [R22+0x2004] ;  /* 0x0020040016007984 */ /* 0x000ee20000000800 */
[----:B------:R-:W-:Y:S01]  /*2cf0*/  UIADD3 UR4, UP0, UPT, UR6, -0x4, URZ ;  /* 0xfffffffc06047890 */ /* 0x000fe2000ff1e0ff */
[----:B------:R-:W4:Y:S02]  /*2d00*/  LDCU.64 UR12, c[0x0][0x380] ;  /* 0x00007000ff0c77ac */ /* 0x000f240008000a00 */
[----:B------:R-:W5:Y:S03]  /*2d10*/  LDS R21, [R22+0x2080] ;  /* 0x0020800016157984 */ /* 0x000f660000000800 */
[----:B------:R-:W-:Y:S01]  /*2d20*/  IMAD.U32 R25, RZ, RZ, UR4 ;  /* 0x00000004ff197e24 */ /* 0x000fe2000f8e00ff */
[----:B------:R-:W2:Y:S01]  /*2d30*/  LDS R23, [R22+0x1f80] ;  /* 0x001f800016177984 */ /* 0x000ea20000000800 */
[----:B-1----:R-:W-:-:S04]  /*2d40*/  UIADD3.X UR7, UPT, UPT, UR7, -0x1, URZ, UP0, !UPT ;  /* 0xffffffff07077890 */ /* 0x002fc800087fe4ff */
[----:B------:R-:W-:-:S04]  /*2d50*/  UIMAD UR7, UR7, UR16, URZ ;  /* 0x00000010070772a4 */ /* 0x000fc8000f8e02ff */
[----:B------:R-:W-:Y:S01]  /*2d60*/  UIMAD UR7, UR5, UR4, UR7 ;  /* 0x00000004050772a4 */ /* 0x000fe2000f8e0207 */
[----:B0-----:R-:W-:-:S04]  /*2d70*/  FMUL R19, R12, 0.029999999329447746277 ;  /* 0x3cf5c28f0c137820 */ /* 0x001fc80000400000 */
[----:B---3--:R-:W-:Y:S01]  /*2d80*/  FFMA R0, R0, 0.019999999552965164185, R19 ;  /* 0x3ca3d70a00007823 */ /* 0x008fe20000000013 */
[----:B------:R-:W-:-:S03]  /*2d90*/  MOV R19, R5 ;  /* 0x0000000500137202 */ /* 0x000fc60000000f00 */
[----:B-----5:R-:W-:Y:S01]  /*2da0*/  FFMA R0, R21, 0.039999999105930328369, R0 ;  /* 0x3d23d70a15007823 */ /* 0x020fe20000000000 */
[----:B------:R-:W-:-:S04]  /*2db0*/  IMAD.WIDE.U32 R18, R25, UR16, R18 ;  /* 0x0000001019127c25 */ /* 0x000fc8000f8e0012 */
[----:B--2---:R-:W-:Y:S01]  /*2dc0*/  FFMA R0, R23, 0.050000000745058059692, R0 ;  /* 0x3d4ccccd17007823 */ /* 0x004fe20000000000 */
[----:B------:R-:W-:Y:S01]  /*2dd0*/  VIADD R19, R19, UR7 ;  /* 0x0000000713137c36 */ /* 0x000fe20008000000 */
[C---:B----4-:R-:W-:Y:S02]  /*2de0*/  LEA R20, P1, R18.reuse, UR12, 0x2 ;  /* 0x0000000c12147c11 */ /* 0x050fe4000f8210ff */
[----:B------:R-:W-:Y:S02]  /*2df0*/  FFMA R0, R17, 0.059999998658895492554, R0 ;  /* 0x3d75c28f11007823 */ /* 0x000fe40000000000 */
[----:B------:R-:W-:Y:S02]  /*2e00*/  LEA.HI.X R21, R18, UR13, R19, 0x2, P1 ;  /* 0x0000000d12157c11 */ /* 0x000fe400088f1413 */
[----:B------:R-:W-:-:S04]  /*2e10*/  FFMA R0, R35, 0.070000000298023223877, R0 ;  /* 0x3d8f5c2923007823 */ /* 0x000fc80000000000 */
[----:B------:R-:W-:-:S05]  /*2e20*/  FFMA R19, R13, 0.0099999997764825820923, R0 ;  /* 0x3c23d70a0d137823 */ /* 0x000fca0000000000 */
[----:B------:R4:W-:Y:S02]  /*2e30*/  STG.E desc[UR18][R20.64], R19 ;  /* 0x0000001314007986 */ /* 0x0009e4000c101912 */
.L_x_26:
[----:B------:R-:W-:Y:S05]  /*2e40*/  BSYNC.RECONVERGENT B0 ;  /* 0x0000000000007941 */ /* 0x000fea0003800200 */
.L_x_25:
[----:B-----5:R-:W0:Y:S01]  /*2e50*/  S2R R0, SR_TID.Y ;  /* 0x0000000000007919 */ /* 0x020e220000002200 */
[----:B------:R-:W-:Y:S01]  /*2e60*/  UIADD3 UR8, UP0, UPT, UR8, -0x1, URZ ;  /* 0xffffffff08087890 */ /* 0x000fe2000ff1e0ff */
[----:B------:R-:W-:Y:S03]  /*2e70*/  BAR.SYNC.DEFER_BLOCKING 0x0 ;  /* 0x0000000000007b1d */ /* 0x000fe60000010000 */
[----:B------:R-:W-:Y:S01]  /*2e80*/  UIADD3.X UR9, UPT, UPT, UR9, -0x1, URZ, UP0, !UPT ;  /* 0xffffffff09097890 */ /* 0x000fe200087fe4ff */
[C---:B------:R-:W-:Y:S01]  /*2e90*/  ISETP.NE.AND P1, PT, R29.reuse, RZ, PT ;  /* 0x000000ff1d00720c */ /* 0x040fe20003f25270 */
[----:B------:R-:W-:Y:S01]  /*2ea0*/  UIADD3 UR10, UP0, UPT, UR10, -0x1, URZ ;  /* 0xffffffff0a0a7890 */ /* 0x000fe2000ff1e0ff */
[C---:B------:R-:W-:Y:S02]  /*2eb0*/  ISETP.LT.U32.AND P2, PT, R8.reuse, UR8, PT ;  /* 0x0000000808007c0c */ /* 0x040fe4000bf41070 */
[----:B------:R-:W-:Y:S01]  /*2ec0*/  ISETP.NE.AND P1, PT, R8, RZ, P1 ;  /* 0x000000ff0800720c */ /* 0x000fe20000f25270 */
[----:B------:R-:W-:Y:S01]  /*2ed0*/  UIADD3.X UR11, UPT, UPT, UR11, -0x1, URZ, UP0, !UPT ;  /* 0xffffffff0b0b7890 */ /* 0x000fe200087fe4ff */
[----:B------:R-:W-:Y:S01]  /*2ee0*/  MOV R8, UR9 ;  /* 0x0000000900087c02 */ /* 0x000fe20008000f00 */
[----:B------:R-:W-:Y:S01]  /*2ef0*/  BSSY.RECONVERGENT B0, `(.L_x_27) ;  /* 0x0000028000007945 */ /* 0x000fe20003800200 */
[----:B------:R-:W-:-:S02]  /*2f00*/  ISETP.LT.U32.AND P3, PT, R29, UR10, PT ;  /* 0x0000000a1d007c0c */ /* 0x000fc4000bf61070 */
[----:B------:R-:W-:Y:S02]  /*2f10*/  ISETP.GT.AND.EX P1, PT, R8, RZ, P1, P2 ;  /* 0x000000ff0800720c */ /* 0x000fe40000f24320 */
[----:B------:R-:W-:Y:S01]  /*2f20*/  MOV R8, UR11 ;  /* 0x0000000b00087c02 */ /* 0x000fe20008000f00 */
[----:B------:R-:W1:Y:S03]  /*2f30*/  LDCU UR10, c[0x0][0x3a4] ;  /* 0x00007480ff0a77ac */ /* 0x000e660008000800 */
[----:B------:R-:W-:-:S04]  /*2f40*/  ISETP.GT.AND.EX P1, PT, R8, RZ, P1, P3 ;  /* 0x000000ff0800720c */ /* 0x000fc80000f24330 */
[----:B------:R-:W-:Y:S01]  /*2f50*/  PLOP3.LUT P0, PT, P0, P1, PT, 0x80, 0x8 ;  /* 0x000000000008781c */ /* 0x000fe20000703070 */
[----:B------:R1:W-:Y:S01]  /*2f60*/  STS [R22+0x2000], R17 ;  /* 0x0020001116007388 */ /* 0x0003e20000000800 */
[----:B------:R-:W-:Y:S02]  /*2f70*/  BAR.SYNC.DEFER_BLOCKING 0x0 ;  /* 0x0000000000007b1d */ /* 0x000fe40000010000 */
[----:B0-----:R-:W-:Y:S02]  /*2f80*/  ISETP.LT.U32.AND P0, PT, R0, UR22, P0 ;  /* 0x0000001600007c0c */ /* 0x001fe40008701070 */
[----:B------:R-:W-:-:S11]  /*2f90*/  FSEL R0, R2, R3, P1 ;  /* 0x0000000302007208 */ /* 0x000fd60000800000 */
[----:B-1----:R-:W-:Y:S05]  /*2fa0*/  @!P0 BRA `(.L_x_28) ;  /* 0x0000000000708947 */ /* 0x002fea0003800000 */
[----:B--2---:R-:W0:Y:S01]  /*2fb0*/  LDS R3, [R22+0x1ffc] ;  /* 0x001ffc0016037984 */ /* 0x004e220000000800 */
[----:B------:R-:W-:Y:S01]  /*2fc0*/  UMOV UR8, 0xfffffffd ;  /* 0xfffffffd00087882 */ /* 0x000fe20000000000 */
[----:B------:R-:W-:Y:S01]  /*2fd0*/  UMOV UR9, 0xffffffff ;  /* 0xffffffff00097882 */ /* 0x000fe20000000000 */
[----:B------:R-:W1:Y:S01]  /*2fe0*/  LDCU.64 UR12, c[0x0][0x380] ;  /* 0x00007000ff0c77ac */ /* 0x000e620008000a00 */
[----:B------:R-:W2:Y:S01]  /*2ff0*/  LDS R0, [R22+0x2004] ;  /* 0x0020040016007984 */ /* 0x000ea20000000800 */
[----:B------:R-:W-:Y:S01]  /*3000*/  MOV R8, R6 ;  /* 0x0000000600087202 */ /* 0x000fe20000000f00 */
[----:B------:R-:W-:Y:S02]  /*3010*/  UIMAD.WIDE.U32 UR8, UR6, 0x1, UR8 ;  /* 0x00000001060878a5 */ /* 0x000fe4000f8e0008 */
[----:B------:R-:W5:Y:S02]  /*3020*/  LDS R9, [R22+0x2080] ;  /* 0x0020800016097984 */ /* 0x000f640000000800 */
[----:B------:R-:W-:-:S02]  /*3030*/  UIADD3 UR4, UPT, UPT, UR9, UR10, URZ ;  /* 0x0000000a09047290 */ /* 0x000fc4000fffe0ff */
[----:B----4-:R-:W4:Y:S01]  /*3040*/  LDS R21, [R22+0x1f80] ;  /* 0x001f800016157984 */ /* 0x010f220000000800 */
[----:B---3--:R-:W-:Y:S01]  /*3050*/  IMAD.U32 R18, RZ, RZ, UR8 ;  /* 0x00000008ff127e24 */ /* 0x008fe2000f8e00ff */
[----:B------:R-:W-:Y:S01]  /*3060*/  MOV R19, UR9 ;  /* 0x0000000900137c02 */ /* 0x000fe20008000f00 */
[----:B------:R-:W-:-:S04]  /*3070*/  UIMAD UR4, UR4, UR16, URZ ;  /* 0x00000010040472a4 */ /* 0x000fc8000f8e02ff */
[----:B------:R-:W-:Y:S01]  /*3080*/  UIMAD UR4, UR5, UR8, UR4 ;  /* 0x00000008050472a4 */ /* 0x000fe2000f8e0204 */
[----:B0-----:R-:W-:-:S04]  /*3090*/  FMUL R3, R3, 0.029999999329447746277 ;  /* 0x3cf5c28f03037820 */ /* 0x001fc80000400000 */
[----:B--2---:R-:W-:-:S04]  /*30a0*/  FFMA R0, R0, 0.019999999552965164185, R3 ;  /* 0x3ca3d70a00007823 */ /* 0x004fc80000000003 */
[----:B-----5:R-:W-:Y:S01]  /*30b0*/  FFMA R0, R9, 0.039999999105930328369, R0 ;  /* 0x3d23d70a09007823 */ /* 0x020fe20000000000 */
[----:B------:R-:W-:-:S03]  /*30c0*/  IMAD.MOV.U32 R9, RZ, RZ, R5 ;  /* 0x000000ffff097224 */ /* 0x000fc600078e0005 */
[----:B----4-:R-:W-:Y:S01]  /*30d0*/  FFMA R0, R21, 0.050000000745058059692, R0 ;  /* 0x3d4ccccd15007823 */ /* 0x010fe20000000000 */
[----:B------:R-:W-:-:S04]  /*30e0*/  IMAD.WIDE.U32 R8, R18, UR16, R8 ;  /* 0x0000001012087c25 */ /* 0x000fc8000f8e0008 */
[----:B------:R-:W-:Y:S01]  /*30f0*/  FFMA R0, R15, 0.059999998658895492554, R0 ;  /* 0x3d75c28f0f007823 */ /* 0x000fe20000000000 */
[----:B-1----:R-:W-:Y:S02]  /*3100*/  LEA R12, P1, R8, UR12, 0x2 ;  /* 0x0000000c080c7c11 */ /* 0x002fe4000f8210ff */
[----:B------:R-:W-:Y:S01]  /*3110*/  IADD3 R3, PT, PT, R9, UR4, RZ ;  /* 0x0000000409037c10 */ /* 0x000fe2000fffe0ff */
[----:B------:R-:W-:-:S03]  /*3120*/  FFMA R0, R13, 0.070000000298023223877, R0 ;  /* 0x3d8f5c290d007823 */ /* 0x000fc60000000000 */
[----:B------:R-:W-:Y:S01]  /*3130*/  LEA.HI.X R13, R8, UR13, R3, 0x2, P1 ;  /* 0x0000000d080d7c11 */ /* 0x000fe200088f1403 */
[----:B------:R-:W-:Y:S01]  /*3140*/  FFMA R3, R17, 0.0099999997764825820923, R0 ;  /* 0x3c23d70a11037823 */ /* 0x000fe20000000000 */
[----:B------:R-:W-:-:S04]  /*3150*/  MOV R0, R2 ;  /* 0x0000000200007202 */ /* 0x000fc80000000f00 */
[----:B------:R0:W-:Y:S03]  /*3160*/  STG.E desc[UR18][R12.64], R3 ;  /* 0x000000030c007986 */ /* 0x0001e6000c101912 */
.L_x_28:
[----:B------:R-:W-:Y:S05]  /*3170*/  BSYNC.RECONVERGENT B0 ;  /* 0x0000000000007941 */ /* 0x000fea0003800200 */
.L_x_27:
[----:B------:R-:W-:Y:S06]  /*3180*/  BAR.SYNC.DEFER_BLOCKING 0x0 ;  /* 0x0000000000007b1d */ /* 0x000fec0000010000 */
[----:B------:R1:W-:Y:S02]  /*3190*/  STS [R22+0x2000], R15 ;  /* 0x0020000f16007388 */ /* 0x0003e40000000800 */
[----:B------:R-:W-:Y:S06]  /*31a0*/  BAR.SYNC.DEFER_BLOCKING 0x0 ;  /* 0x0000000000007b1d */ /* 0x000fec0000010000 */
[----:B------:R-:W-:Y:S05]  /*31b0*/  @!P0 EXIT ;  /* 0x000000000000894d */ /* 0x000fea0003800000 */
[----:B0-2---:R-:W0:Y:S01]  /*31c0*/  LDS R3, [R22+0x1ffc] ;  /* 0x001ffc0016037984 */ /* 0x005e220000000800 */
[----:B------:R-:W-:Y:S01]  /*31d0*/  UIADD3 UR4, UP0, UPT, UR6, -0x2, URZ ;  /* 0xfffffffe06047890 */ /* 0x000fe2000ff1e0ff */
[----:B------:R-:W2:Y:S02]  /*31e0*/  LDCU.64 UR12, c[0x0][0x380] ;  /* 0x00007000ff0c77ac */ /* 0x000ea40008000a00 */
[----:B------:R-:W5:Y:S01]  /*31f0*/  LDS R2, [R22+0x2004] ;  /* 0x0020040016027984 */ /* 0x000f620000000800 */
[----:B------:R-:W-:-:S03]  /*3200*/  UIADD3.X UR7, UPT, UPT, UR10, -0x1, URZ, UP0, !UPT ;  /* 0xffffffff0a077890 */ /* 0x000fc600087fe4ff */
[----:B------:R-:W1:Y:S01]  /*3210*/  LDS R7, [R22+0x2080] ;  /* 0x0020800016077984 */ /* 0x000e620000000800 */
[----:B------:R-:W-:Y:S02]  /*3220*/  UIMAD.WIDE.U32 UR8, UR4, UR16, URZ ;  /* 0x00000010040872a5 */ /* 0x000fe4000f8e00ff */
[----:B------:R-:W-:Y:S01]  /*3230*/  UIMAD UR7, UR7, UR16, URZ ;  /* 0x00000010070772a4 */ /* 0x000fe2000f8e02ff */
[----:B------:R-:W3:Y:S03]  /*3240*/  LDS R4, [R22+0x1f80] ;  /* 0x001f800016047984 */ /* 0x000ee60000000800 */
[----:B------:R-:W-:-:S04]  /*3250*/  UIMAD UR4, UR5, UR4, UR7 ;  /* 0x00000004050472a4 */ /* 0x000fc8000f8e0207 */
[----:B------:R-:W-:Y:S01]  /*3260*/  UIADD3 UR4, UPT, UPT, UR9, UR4, URZ ;  /* 0x0000000409047290 */ /* 0x000fe2000fffe0ff */
[----:B0-----:R-:W-:-:S04]  /*3270*/  FMUL R3, R3, 0.029999999329447746277 ;  /* 0x3cf5c28f03037820 */ /* 0x001fc80000400000 */
[----:B-----5:R-:W-:Y:S01]  /*3280*/  FFMA R2, R2, 0.019999999552965164185, R3 ;  /* 0x3ca3d70a02027823 */ /* 0x020fe20000000003 */
[----:B------:R-:W-:Y:S01]  /*3290*/  IMAD.U32 R3, RZ, RZ, UR9 ;  /* 0x00000009ff037e24 */ /* 0x000fe2000f8e00ff */
[----:B------:R-:W-:Y:S02]  /*32a0*/  IADD3 R3, P0, PT, R6, UR8, RZ ;  /* 0x0000000806037c10 */ /* 0x000fe4000ff1e0ff */
[----:B-1----:R-:W-:Y:S01]  /*32b0*/  FFMA R7, R7, 0.039999999105930328369, R2 ;  /* 0x3d23d70a07077823 */ /* 0x002fe20000000002 */
[----:B------:R-:W-:Y:S02]  /*32c0*/  MOV R2, UR8 ;  /* 0x0000000800027c02 */ /* 0x000fe40008000f00 */
[----:B------:R-:W-:Y:S01]  /*32d0*/  MOV R6, UR8 ;  /* 0x0000000800067c02 */ /* 0x000fe20008000f00 */
[----:B---3--:R-:W-:Y:S01]  /*32e0*/  FFMA R7, R4, 0.050000000745058059692, R7 ;  /* 0x3d4ccccd04077823 */ /* 0x008fe20000000007 */
[----:B------:R-:W-:Y:S02]  /*32f0*/  LEA R4, P2, R2, R10, 0x2 ;  /* 0x0000000a02047211 */ /* 0x000fe400078410ff */
[----:B--2---:R-:W-:Y:S01]  /*3300*/  LEA R2, P1, R3, UR12, 0x2 ;  /* 0x0000000c03027c11 */ /* 0x004fe2000f8210ff */
[----:B------:R-:W-:Y:S01]  /*3310*/  FFMA R0, R0, 0.059999998658895492554, R7 ;  /* 0x3d75c28f00007823 */ /* 0x000fe20000000007 */
[----:B------:R-:W-:-:S02]  /*3320*/  MOV R7, UR9 ;  /* 0x0000000900077c02 */ /* 0x000fc40008000f00 */
[----:B------:R-:W-:Y:S01]  /*3330*/  MOV R7, UR4 ;  /* 0x0000000400077c02 */ /* 0x000fe20008000f00 */
[----:B------:R-:W-:Y:S01]  /*3340*/  FFMA R0, R17, 0.070000000298023223877, R0 ;  /* 0x3d8f5c2911007823 */ /* 0x000fe20000000000 */
[----:B------:R-:W-:Y:S02]  /*3350*/  IADD3.X R8, PT, PT, R5, UR4, RZ, P0, !PT ;  /* 0x0000000405087c10 */ /* 0x000fe400087fe4ff */
[----:B------:R-:W-:Y:S01]  /*3360*/  LEA.HI.X R5, R6, R11, R7, 0x2, P2 ;  /* 0x0000000b06057211 */ /* 0x000fe200010f1407 */
[----:B------:R-:W-:Y:S01]  /*3370*/  FFMA R15, R15, 0.0099999997764825820923, R0 ;  /* 0x3c23d70a0f0f7823 */ /* 0x000fe20000000000 */
[----:B------:R-:W-:-:S05]  /*3380*/  LEA.HI.X R3, R3, UR13, R8, 0x2, P1 ;  /* 0x0000000d03037c11 */ /* 0x000fca00088f1408 */
[----:B------:R-:W-:Y:S04]  /*3390*/  STG.E desc[UR18][R2.64], R15 ;  /* 0x0000000f02007986 */ /* 0x000fe8000c101912 */
[----:B------:R-:W2:Y:S01]  /*33a0*/  LDG.E R5, desc[UR18][R4.64] ;  /* 0x0000001204057981 */ /* 0x000ea2000c1e1900 */
[----:B------:R-:W-:-:S06]  /*33b0*/  USHF.L.U32 UR4, UR16, 0x2, URZ ;  /* 0x0000000210047899 */ /* 0x000fcc00080006ff */
[----:B------:R-:W-:-:S04]  /*33c0*/  IADD3 R6, P0, PT, R2, UR4, RZ ;  /* 0x0000000402067c10 */ /* 0x000fc8000ff1e0ff */
[----:B------:R-:W-:-:S05]  /*33d0*/  IADD3.X R7, PT, PT, R3, UR21, RZ, P0, !PT ;  /* 0x0000001503077c10 */ /* 0x000fca00087fe4ff */
[----:B--2---:R-:W-:Y:S01]  /*33e0*/  STG.E desc[UR18][R6.64], R5 ;  /* 0x0000000506007986 */ /* 0x004fe2000c101912 */
[----:B------:R-:W-:Y:S05]  /*33f0*/  EXIT ;  /* 0x000000000000794d */ /* 0x000fea0003800000 */
.L_x_29:
[----:B------:R-:W-:-:S00]  /*3400*/  BRA `(.L_x_29) ;  /* 0xfffffffc00fc7947 */ /* 0x000fc0000383ffff */
[----:B------:R-:W-:-:S00]  /*3410*/  NOP ;  /* 0x0000000000007918 */ /* 0x000fc00000000000 */
        /* <DEDUP_REMOVED lines=14> */
.L_x_47:


//--------------------- .text._Z8baselinePfS_lll  --------------------------
	.section	.text._Z8baselinePfS_lll,"ax",@progbits
	.align	128
        .global         _Z8baselinePfS_lll
        .type           _Z8baselinePfS_lll,@function
        .size           _Z8baselinePfS_lll,(.L_x_46 - _Z8baselinePfS_lll)
        .other          _Z8baselinePfS_lll,@"STO_CUDA_ENTRY STV_DEFAULT"
_Z8baselinePfS_lll:
.text._Z8baselinePfS_lll:
[----:B------:R-:W-:Y:S01]  /*0000*/  LDC R1, c[0x0][0x37c] ;  /* 0x0000df00ff017b82 */ /* 0x000fe20000000800 */
[----:B------:R-:W0:Y:S01]  /*0010*/  S2R R2, SR_TID.X ;  /* 0x0000000000027919 */ /* 0x000e220000002100 */
[----:B------:R-:W1:Y:S01]  /*0020*/  LDCU UR7, c[0x0][0x3a4] ;  /* 0x00007480ff0777ac */ /* 0x000e620008000800 */
[----:B------:R-:W0:Y:S01]  /*0030*/  S2R R3, SR_CTAID.X ;  /* 0x0000000000037919 */ /* 0x000e220000002500 */
[----:B------:R-:W0:Y:S01]  /*0040*/  LDCU UR5, c[0x0][0x360] ;  /* 0x00006c00ff0577ac */ /* 0x000e220008000800 */
[----:B------:R-:W2:Y:S01]  /*0050*/  S2R R5, SR_TID.Y ;  /* 0x0000000000057919 */ /* 0x000ea20000002200 */
[----:B------:R-:W2:Y:S01]  /*0060*/  LDCU UR6, c[0x0][0x364] ;  /* 0x00006c80ff0677ac */ /* 0x000ea20008000800 */
[----:B------:R-:W2:Y:S01]  /*0070*/  S2R R0, SR_CTAID.Y ;  /* 0x0000000000007919 */ /* 0x000ea20000002600 */
[----:B------:R-:W3:Y:S01]  /*0080*/  LDCU UR4, c[0x0][0x378] ;  /* 0x00006f00ff0477ac */ /* 0x000ee20008000800 */
[----:B-1----:R-:W-:Y:S01]  /*0090*/  UISETP.NE.U32.AND UP0, UPT, UR7, URZ, UPT ;  /* 0x000000ff0700728c */ /* 0x002fe2000bf05070 */
[----:B0-----:R-:W-:-:S02]  /*00a0*/  IMAD R2, R3, UR5, R2 ;  /* 0x0000000503027c24 */ /* 0x001fc4000f8e0202 */
[----:B--2---:R-:W-:-:S06]  /*00b0*/  IMAD R5, R0, UR6, R5 ;  /* 0x0000000600057c24 */ /* 0x004fcc000f8e0205 */
[----:B---3--:R-:W-:Y:S05]  /*00c0*/  BRA.U UP0, `(.L_x_30) ;  /* 0x0000000100547547 */ /* 0x008fea000b800000 */
[----:B------:R-:W0:Y:S01]  /*00d0*/  I2F.U32.RP R0, UR4 ;  /* 0x0000000400007d06 */ /* 0x000e220008209000 */
[----:B------:R-:W1:Y:S01]  /*00e0*/  LDC R4, c[0x0][0x3a0] ;  /* 0x0000e800ff047b82 */ /* 0x000e620000000800 */
[----:B------:R-:W-:-:S06]  /*00f0*/  ISETP.NE.U32.AND P2, PT, RZ, UR4, PT ;  /* 0x00000004ff007c0c */ /* 0x000fcc000bf45070 */
[----:B0-----:R-:W0:Y:S02]  /*0100*/  MUFU.RCP R0, R0 ;  /* 0x0000000000007308 */ /* 0x001e240000001000 */
[----:B0-----:R-:W-:-:S06]  /*0110*/  VIADD R6, R0, 0xffffffe ;  /* 0x0ffffffe00067836 */ /* 0x001fcc0000000000 */
[----:B------:R0:W2:Y:S02]  /*0120*/  F2I.FTZ.U32.TRUNC.NTZ R7, R6 ;  /* 0x0000000600077305 */ /* 0x0000a4000021f000 */
[----:B0-----:R-:W-:Y:S02]  /*0130*/  IMAD.MOV.U32 R6, RZ, RZ, RZ ;  /* 0x000000ffff067224 */ /* 0x001fe400078e00ff */
[----:B--2---:R-:W-:-:S04]  /*0140*/  IMAD.MOV R9, RZ, RZ, -R7 ;  /* 0x000000ffff097224 */ /* 0x004fc800078e0a07 */
[----:B------:R-:W-:-:S04]  /*0150*/  IMAD R9, R9, UR4, RZ ;  /* 0x0000000409097c24 */ /* 0x000fc8000f8e02ff */
[----:B------:R-:W-:-:S04]  /*0160*/  IMAD.HI.U32 R7, R7, R9, R6 ;  /* 0x0000000907077227 */ /* 0x000fc800078e0006 */
[----:B------:R-:W-:Y:S02]  /*0170*/  IMAD.MOV.U32 R9, RZ, RZ, RZ ;  /* 0x000000ffff097224 */ /* 0x000fe400078e00ff */
[----:B-1----:R-:W-:-:S04]  /*0180*/  IMAD.HI.U32 R8, R7, R4, RZ ;  /* 0x0000000407087227 */ /* 0x002fc800078e00ff */
[----:B------:R-:W-:-:S04]  /*0190*/  IMAD.MOV R7, RZ, RZ, -R8 ;  /* 0x000000ffff077224 */ /* 0x000fc800078e0a08 */
[----:B------:R-:W-:-:S05]  /*01a0*/  IMAD R0, R7, UR4, R4 ;  /* 0x0000000407007c24 */ /* 0x000fca000f8e0204 */
[----:B------:R-:W-:-:S13]  /*01b0*/  ISETP.GE.U32.AND P0, PT, R0, UR4, PT ;  /* 0x0000000400007c0c */ /* 0x000fda000bf06070 */
[----:B------:R-:W-:Y:S02]  /*01c0*/  @P0 VIADD R0, R0, -UR4 ;  /* 0x8000000400000c36 */ /* 0x000fe40008000000 */
[----:B------:R-:W-:-:S03]  /*01d0*/  @P0 VIADD R8, R8, 0x1 ;  /* 0x0000000108080836 */ /* 0x000fc60000000000 */
[----:B------:R-:W-:-:S13]  /*01e0*/  ISETP.GE.U32.AND P1, PT, R0, UR4, PT ;  /* 0x0000000400007c0c */ /* 0x000fda000bf26070 */
[----:B------:R-:W-:Y:S01]  /*01f0*/  @P1 VIADD R8, R8, 0x1 ;  /* 0x0000000108081836 */ /* 0x000fe20000000000 */
[----:B------:R-:W-:Y:S01]  /*0200*/  @!P2 LOP3.LUT R8, RZ, UR4, RZ, 0x33, !PT ;  /* 0x00000004ff08ac12 */ /* 0x000fe2000f8e33ff */
[----:B------:R-:W-:Y:S06]  /*0210*/  BRA `(.L_x_31) ;  /* 0x0000000000087947 */ /* 0x000fec0003800000 */
.L_x_30:
[----:B------:R-:W-:-:S07]  /*0220*/  MOV R0, 0x240 ;  /* 0x0000024000007802 */ /* 0x000fce0000000f00 */
[----:B------:R-:W-:Y:S05]  /*0230*/  CALL.REL.NOINC `($__internal_0_$__cuda_sm20_div_s64) ;  /* 0x0000001000387944 */ /* 0x000fea0003c00000 */
.L_x_31:
[----:B------:R-:W0:Y:S08]  /*0240*/  S2UR UR4, SR_CTAID.Z ;  /* 0x00000000000479c3 */ /* 0x000e300000002700 */
[----:B------:R-:W1:Y:S08]  /*0250*/  LDC.64 R12, c[0x0][0x3a0] ;  /* 0x0000e800ff0c7b82 */ /* 0x000e700000000a00 */
[----:B------:R-:W2:Y:S01]  /*0260*/  LDC.64 R6, c[0x0][0x390] ;  /* 0x0000e400ff067b82 */ /* 0x000ea20000000a00 */
[----:B0-----:R-:W-:-:S04]  /*0270*/  IMAD.WIDE.U32 R10, R8, UR4, RZ ;  /* 0x00000004080a7c25 */ /* 0x001fc8000f8e00ff */
[----:B------:R-:W-:Y:S01]  /*0280*/  IMAD R25, R9, UR4, RZ ;  /* 0x0000000409197c24 */ /* 0x000fe2000f8e02ff */
[----:B------:R-:W-:Y:S02]  /*0290*/  IADD3 R3, P0, PT, R8, R10, RZ ;  /* 0x0000000a08037210 */ /* 0x000fe40007f1e0ff */
[----:B-1----:R-:W-:Y:S01]  /*02a0*/  IADD3 R0, P1, PT, R12, -0x1, RZ ;  /* 0xffffffff0c007810 */ /* 0x002fe20007f3e0ff */
[----:B------:R-:W-:-:S03]  /*02b0*/  IMAD.IADD R25, R11, 0x1, R25 ;  /* 0x000000010b197824 */ /* 0x000fc600078e0219 */
[----:B------:R-:W-:Y:S01]  /*02c0*/  IADD3.X R14, PT, PT, R13, -0x1, RZ, P1, !PT ;  /* 0xffffffff0d0e7810 */ /* 0x000fe20000ffe4ff */
[----:B------:R-:W-:Y:S01]  /*02d0*/  IMAD.X R9, R9, 0x1, R25, P0 ;  /* 0x0000000109097824 */ /* 0x000fe200000e0619 */
[C---:B------:R-:W-:Y:S02]  /*02e0*/  ISETP.GT.U32.AND P0, PT, R10.reuse, 0x1, PT ;  /* 0x000000010a00780c */ /* 0x040fe40003f04070 */
[----:B------:R-:W-:Y:S02]  /*02f0*/  ISETP.LT.U32.AND P1, PT, R3, R0, PT ;  /* 0x000000000300720c */ /* 0x000fe40003f21070 */
[----:B------:R-:W-:Y:S02]  /*0300*/  ISETP.GT.AND.EX P0, PT, R25, RZ, PT, P0 ;  /* 0x000000ff1900720c */ /* 0x000fe40003f04300 */
[----:B------:R-:W-:Y:S02]  /*0310*/  ISETP.LT.AND.EX P1, PT, R9, R14, PT, P1 ;  /* 0x0000000e0900720c */ /* 0x000fe40003f21310 */
[----:B------:R-:W-:-:S02]  /*0320*/  SEL R23, R10, 0x1, P0 ;  /* 0x000000010a177807 */ /* 0x000fc40000000000 */
[----:B------:R-:W-:Y:S01]  /*0330*/  SEL R0, R3, R0, P1 ;  /* 0x0000000003007207 */ /* 0x000fe20000800000 */
[----:B------:R-:W-:Y:S01]  /*0340*/  IMAD.MOV.U32 R3, RZ, RZ, RZ ;  /* 0x000000ffff037224 */ /* 0x000fe200078e00ff */
[----:B------:R-:W-:Y:S02]  /*0350*/  SEL R14, R9, R14, P1 ;  /* 0x0000000e090e7207 */ /* 0x000fe40000800000 */
[----:B------:R-:W0:Y:S01]  /*0360*/  LDC.64 R8, c[0x0][0x398] ;  /* 0x0000e600ff087b82 */ /* 0x000e220000000a00 */
[----:B------:R-:W-:Y:S01]  /*0370*/  SEL R25, R25, RZ, P0 ;  /* 0x000000ff19197207 */ /* 0x000fe20000000000 */
[----:B--2---:R-:W-:Y:S01]  /*0380*/  IMAD.WIDE.U32 R12, R5, R6, R2 ;  /* 0x00000006050c7225 */ /* 0x004fe200078e0002 */
[----:B------:R-:W-:-:S03]  /*0390*/  ISETP.GE.U32.AND P0, PT, R23, R0, PT ;  /* 0x000000001700720c */ /* 0x000fc60003f06070 */
[----:B------:R-:W-:Y:S01]  /*03a0*/  IMAD R11, R5, R7, R13 ;  /* 0x00000007050b7224 */ /* 0x000fe200078e020d */
[----:B------:R-:W-:-:S13]  /*03b0*/  ISETP.GE.AND.EX P0, PT, R25, R14, PT, P0 ;  /* 0x0000000e1900720c */ /* 0x000fda0003f06300 */
[----:B------:R-:W-:Y:S05]  /*03c0*/  @P0 EXIT ;  /* 0x000000000000094d */ /* 0x000fea0003800000 */
[----:B------:R-:W-:Y:S01]  /*03d0*/  ISETP.NE.AND P0, PT, R5, RZ, PT ;  /* 0x000000ff0500720c */ /* 0x000fe20003f05270 */
[----:B------:R-:W-:Y:S01]  /*03e0*/  IMAD.IADD R4, R0, 0x1, -R23 ;  /* 0x0000000100047824 */ /* 0x000fe200078e0a17 */
[CC--:B------:R-:W-:Y:S01]  /*03f0*/  ISETP.LT.U32.AND P1, PT, R2.reuse, R6.reuse, PT ;  /* 0x000000060200720c */ /* 0x0c0fe20003f21070 */
[----:B------:R-:W-:Y:S01]  /*0400*/  IMAD.MOV.U32 R10, RZ, RZ, R12 ;  /* 0x000000ffff0a7224 */ /* 0x000fe200078e000c */
[----:B------:R-:W-:Y:S01]  /*0410*/  ISETP.NE.AND P0, PT, R2, RZ, P0 ;  /* 0x000000ff0200720c */ /* 0x000fe20000705270 */
[-C--:B0-----:R-:W-:Y:S01]  /*0420*/  IMAD R12, R9, R6.reuse, RZ ;  /* 0x00000006090c7224 */ /* 0x081fe200078e02ff */
[----:B------:R-:W-:Y:S01]  /*0430*/  LOP3.LUT R18, R4, 0x3, RZ, 0xc0, !PT ;  /* 0x0000000304127812 */ /* 0x000fe200078ec0ff */
[C---:B------:R-:W-:Y:S01]  /*0440*/  IMAD.WIDE.U32 R2, R8.reuse, R6, RZ ;  /* 0x0000000608027225 */ /* 0x040fe200078e00ff */
[-C--:B------:R-:W-:Y:S01]  /*0450*/  ISETP.LT.AND.EX P0, PT, RZ, R7.reuse, P0, P1 ;  /* 0x00000007ff00720c */ /* 0x080fe20000701310 */
[----:B------:R-:W0:Y:S01]  /*0460*/  LDCU.64 UR8, c[0x0][0x358] ;  /* 0x00006b00ff0877ac */ /* 0x000e220008000a00 */
[----:B------:R-:W-:Y:S01]  /*0470*/  ISETP.LT.U32.AND P1, PT, R5, R8, PT ;  /* 0x000000080500720c */ /* 0x000fe20003f21070 */
[----:B------:R-:W-:Y:S01]  /*0480*/  IMAD R15, R8, R7, R12 ;  /* 0x00000007080f7224 */ /* 0x000fe200078e020c */
[----:B------:R-:W-:Y:S01]  /*0490*/  ISETP.NE.U32.AND P2, PT, R18, RZ, PT ;  /* 0x000000ff1200720c */ /* 0x000fe20003f45070 */
[-C--:B------:R-:W-:Y:S01]  /*04a0*/  IMAD R4, R25, R2.reuse, RZ ;  /* 0x0000000219047224 */ /* 0x080fe200078e02ff */
[----:B------:R-:W-:Y:S01]  /*04b0*/  ISETP.LT.AND.EX P0, PT, RZ, R9, P0, P1 ;  /* 0x00000009ff00720c */ /* 0x000fe20000701310 */
[----:B------:R-:W-:Y:S01]  /*04c0*/  IMAD.IADD R15, R3, 0x1, R15 ;  /* 0x00000001030f7824 */ /* 0x000fe200078e020f */
[----:B------:R-:W-:Y:S01]  /*04d0*/  ISETP.NE.AND.EX P1, PT, RZ, RZ, PT, P2 ;  /* 0x000000ffff00720c */ /* 0x000fe20003f25320 */
[----:B------:R-:W-:-:S04]  /*04e0*/  IMAD.WIDE.U32 R10, R23, R2, R10 ;  /* 0x00000002170a7225 */ /* 0x000fc800078e000a */
[----:B------:R-:W-:Y:S02]  /*04f0*/  IMAD R5, R23, R15, R4 ;  /* 0x0000000f17057224 */ /* 0x000fe400078e0204 */
[----:B------:R-:W-:Y:S02]  /*0500*/  IMAD.MOV.U32 R21, RZ, RZ, R10 ;  /* 0x000000ffff157224 */ /* 0x000fe400078e000a */
[----:B------:R-:W-:Y:S02]  /*0510*/  IMAD.IADD R16, R11, 0x1, R5 ;  /* 0x000000010b107824 */ /* 0x000fe400078e0205 */
[----:B------:R-:W-:Y:S02]  /*0520*/  IMAD.MOV.U32 R17, RZ, RZ, R23 ;  /* 0x000000ffff117224 */ /* 0x000fe400078e0017 */
[----:B------:R-:W-:Y:S01]  /*0530*/  IMAD.MOV.U32 R19, RZ, RZ, R25 ;  /* 0x000000ffff137224 */ /* 0x000fe200078e0019 */
[----:B0-----:R-:W-:Y:S06]  /*0540*/  @!P1 BRA `(.L_x_32) ;  /* 0x0000000000cc9947 */ /* 0x001fec0003800000 */
[----:B------:R-:W-:Y:S01]  /*0550*/  IADD3 R18, P1, PT, RZ, -R18, RZ ;  /* 0x80000012ff127210 */ /* 0x000fe20007f3e0ff */
[----:B------:R-:W-:Y:S01]  /*0560*/  IMAD.MOV.U32 R17, RZ, RZ, R23 ;  /* 0x000000ffff117224 */ /* 0x000fe200078e0017 */
[----:B------:R-:W0:Y:S01]  /*0570*/  LDCU.128 UR4, c[0x0][0x380] ;  /* 0x00007000ff0477ac */ /* 0x000e220008000c00 */
[----:B------:R-:W-:Y:S02]  /*0580*/  IMAD.MOV.U32 R19, RZ, RZ, R25 ;  /* 0x000000ffff137224 */ /* 0x000fe400078e0019 */
[----:B------:R-:W-:-:S08]  /*0590*/  IMAD.X R24, RZ, RZ, -0x1, P1 ;  /* 0xffffffffff187424 */ /* 0x000fd000008e06ff */
.L_x_35:
[----:B------:R-:W-:Y:S01]  /*05a0*/  IADD3 R18, P1, PT, R18, 0x1, RZ ;  /* 0x0000000112127810 */ /* 0x000fe20007f3e0ff */
[----:B------:R-:W-:Y:S01]  /*05b0*/  BSSY.RECONVERGENT B0, `(.L_x_33) ;  /* 0x000002a000007945 */ /* 0x000fe20003800200 */
[----:B------:R-:W-:-:S03]  /*05c0*/  IADD3 R17, P2, PT, R17, 0x1, RZ ;  /* 0x0000000111117810 */ /* 0x000fc60007f5e0ff */
[----:B------:R-:W-:Y:S01]  /*05d0*/  IMAD.X R24, RZ, RZ, R24, P1 ;  /* 0x000000ffff187224 */ /* 0x000fe200008e0618 */
[----:B------:R-:W-:-:S04]  /*05e0*/  ISETP.NE.U32.AND P1, PT, R18, RZ, PT ;  /* 0x000000ff1200720c */ /* 0x000fc80003f25070 */
[----:B------:R-:W-:Y:S01]  /*05f0*/  ISETP.NE.AND.EX P1, PT, R24, RZ, PT, P1 ;  /* 0x000000ff1800720c */ /* 0x000fe20003f25310 */
[----:B-1----:R-:W-:-:S12]  /*0600*/  @!P0 BRA `(.L_x_34) ;  /* 0x0000000000908947 */ /* 0x002fd80003800000 */
[----:B------:R-:W1:Y:S01]  /*0610*/  LDC.64 R8, c[0x0][0x390] ;  /* 0x0000e400ff087b82 */ /* 0x000e620000000a00 */
[C---:B------:R-:W-:Y:S01]  /*0620*/  IMAD.SHL.U32 R20, R21.reuse, 0x4, RZ ;  /* 0x0000000415147824 */ /* 0x040fe200078e00ff */
[----:B------:R-:W-:-:S04]  /*0630*/  SHF.L.U64.HI R26, R21, 0x2, R16 ;  /* 0x00000002151a7819 */ /* 0x000fc80000010210 */
[----:B0-----:R-:W-:-:S04]  /*0640*/  IADD3 R4, P4, PT, R20, UR6, RZ ;  /* 0x0000000614047c10 */ /* 0x001fc8000ff9e0ff */
[----:B------:R-:W-:-:S05]  /*0650*/  IADD3.X R5, PT, PT, R26, UR7, RZ, P4, !PT ;  /* 0x000000071a057c10 */ /* 0x000fca000a7fe4ff */
[----:B------:R-:W2:Y:S04]  /*0660*/  LDG.E R22, desc[UR8][R4.64+-0x4] ;  /* 0xfffffc0804167981 */ /* 0x000ea8000c1e1900 */
[----:B------:R-:W3:Y:S01]  /*0670*/  LDG.E R27, desc[UR8][R4.64+0x4] ;  /* 0x00000408041b7981 */ /* 0x000ee2000c1e1900 */
[----:B-1----:R-:W-:Y:S02]  /*0680*/  IADD3 R7, P3, PT, R21, -R8, RZ ;  /* 0x8000000815077210 */ /* 0x002fe40007f7e0ff */
[----:B------:R-:W-:-:S03]  /*0690*/  LEA R10, P4, R8, R4, 0x2 ;  /* 0x00000004080a7211 */ /* 0x000fc600078810ff */
[--C-:B------:R-:W-:Y:S01]  /*06a0*/  IMAD.X R12, R16, 0x1, ~R9.reuse, P3 ;  /* 0x00000001100c7824 */ /* 0x100fe200018e0e09 */
[C---:B------:R-:W-:Y:S02]  /*06b0*/  LEA R6, P3, R7.reuse, UR6, 0x2 ;  /* 0x0000000607067c11 */ /* 0x040fe4000f8610ff */
[----:B------:R-:W-:Y:S02]  /*06c0*/  LEA.HI.X R11, R8, R5, R9, 0x2, P4 ;  /* 0x00000005080b7211 */ /* 0x000fe400020f1409 */
[----:B------:R-:W-:Y:S02]  /*06d0*/  LEA.HI.X R7, R7, UR7, R12, 0x2, P3 ;  /* 0x0000000707077c11 */ /* 0x000fe400098f140c */
[----:B------:R-:W-:Y:S01]  /*06e0*/  IADD3 R13, P4, PT, R21, -R2, RZ ;  /* 0x80000002150d7210 */ /* 0x000fe20007f9e0ff */
[----:B------:R-:W4:Y:S01]  /*06f0*/  LDG.E R10, desc[UR8][R10.64] ;  /* 0x000000080a0a7981 */ /* 0x000f22000c1e1900 */
[----:B------:R-:W-:-:S03]  /*0700*/  LEA R8, P3, R2, R4, 0x2 ;  /* 0x0000000402087211 */ /* 0x000fc600078610ff */
[--C-:B------:R-:W-:Y:S01]  /*0710*/  IMAD.X R28, R16, 0x1, ~R15.reuse, P4 ;  /* 0x00000001101c7824 */ /* 0x100fe200020e0e0f */
[----:B------:R-:W-:Y:S01]  /*0720*/  LEA.HI.X R9, R2, R5, R15, 0x2, P3 ;  /* 0x0000000502097211 */ /* 0x000fe200018f140f */
[----:B------:R-:W5:Y:S01]  /*0730*/  LDG.E R6, desc[UR8][R6.64] ;  /* 0x0000000806067981 */ /* 0x000f62000c1e1900 */
[----:B------:R-:W-:-:S03]  /*0740*/  LEA R12, P3, R13, UR6, 0x2 ;  /* 0x000000060d0c7c11 */ /* 0x000fc6000f8610ff */
[----:B------:R-:W5:Y:S01]  /*0750*/  LDG.E R8, desc[UR8][R8.64] ;  /* 0x0000000808087981 */ /* 0x000f62000c1e1900 */
[----:B------:R-:W-:-:S03]  /*0760*/  LEA.HI.X R13, R13, UR7, R28, 0x2, P3 ;  /* 0x000000070d0d7c11 */ /* 0x000fc600098f141c */
[----:B------:R-:W5:Y:S04]  /*0770*/  LDG.E R11, desc[UR8][R4.64] ;  /* 0x00000008040b7981 */ /* 0x000f68000c1e1900 */
[----:B------:R-:W5:Y:S01]  /*0780*/  LDG.E R12, desc[UR8][R12.64] ;  /* 0x000000080c0c7981 */ /* 0x000f62000c1e1900 */
[----:B--2---:R-:W-:-:S04]  /*0790*/  FMUL R22, R22, 0.029999999329447746277 ;  /* 0x3cf5c28f16167820 */ /* 0x004fc80000400000 */
[----:B---3--:R-:W-:-:S04]  /*07a0*/  FFMA R27, R27, 0.019999999552965164185, R22 ;  /* 0x3ca3d70a1b1b7823 */ /* 0x008fc80000000016 */
[----:B----4-:R-:W-:-:S04]  /*07b0*/  FFMA R27, R10, 0.039999999105930328369, R27 ;  /* 0x3d23d70a0a1b7823 */ /* 0x010fc8000000001b */
[----:B-----5:R-:W-:-:S04]  /*07c0*/  FFMA R27, R6, 0.050000000745058059692, R27 ;  /* 0x3d4ccccd061b7823 */ /* 0x020fc8000000001b */
[----:B------:R-:W-:Y:S01]  /*07d0*/  FFMA R27, R8, 0.059999998658895492554, R27 ;  /* 0x3d75c28f081b7823 */ /* 0x000fe2000000001b */
[----:B------:R-:W-:-:S03]  /*07e0*/  IADD3 R6, P3, PT, R20, UR4, RZ ;  /* 0x0000000414067c10 */ /* 0x000fc6000ff7e0ff */
[----:B------:R-:W-:Y:S01]  /*07f0*/  FFMA R10, R12, 0.070000000298023223877, R27 ;  /* 0x3d8f5c290c0a7823 */ /* 0x000fe2000000001b */
[----:B------:R-:W-:-:S03]  /*0800*/  IADD3.X R7, PT, PT, R26, UR5, RZ, P3, !PT ;  /* 0x000000051a077c10 */ /* 0x000fc60009ffe4ff */
[----:B------:R-:W-:-:S05]  /*0810*/  FFMA R11, R11, 0.0099999997764825820923, R10 ;  /* 0x3c23d70a0b0b7823 */ /* 0x000fca000000000a */
[----:B------:R1:W-:Y:S01]  /*0820*/  STG.E desc[UR8][R6.64], R11 ;  /* 0x0000000b06007986 */ /* 0x0003e2000c101908 */
[----:B------:R-:W-:-:S05]  /*0830*/  IADD3 R21, P3, PT, R21, R2, RZ ;  /* 0x0000000215157210 */ /* 0x000fca0007f7e0ff */
[----:B------:R-:W-:-:S08]  /*0840*/  IMAD.X R16, R16, 0x1, R15, P3 ;  /* 0x0000000110107824 */ /* 0x000fd000018e060f */
.L_x_34:
[----:B0-----:R-:W-:Y:S05]  /*0850*/  BSYNC.RECONVERGENT B0 ;  /* 0x0000000000007941 */ /* 0x001fea0003800200 */
.L_x_33:
[----:B------:R-:W-:Y:S01]  /*0860*/  IMAD.X R19, RZ, RZ, R19, P2 ;  /* 0x000000ffff137224 */ /* 0x000fe200010e0613 */
[----:B------:R-:W-:Y:S06]  /*0870*/  @P1 BRA `(.L_x_35) ;  /* 0xfffffffc00481947 */ /* 0x000fec000383ffff */
.L_x_32:
[----:B------:R-:W-:-:S04]  /*0880*/  IADD3 R4, P2, PT, -R0, R23, RZ ;  /* 0x0000001700047210 */ /* 0x000fc80007f5e1ff */
[----:B------:R-:W-:Y:S01]  /*0890*/  ISETP.GT.U32.AND P1, PT, R4, -0x4, PT ;  /* 0xfffffffc0400780c */ /* 0x000fe20003f24070 */
[----:B------:R-:W-:-:S05]  /*08a0*/  IMAD.X R4, R25, 0x1, ~R14, P2 ;  /* 0x0000000119047824 */ /* 0x000fca00010e0e0e */
[----:B------:R-:W-:-:S13]  /*08b0*/  ISETP.GT.U32.AND.EX P1, PT, R4, -0x1, PT, P1 ;  /* 0xffffffff0400780c */ /* 0x000fda0003f24110 */
[----:B------:R-:W-:Y:S05]  /*08c0*/  @P1 EXIT ;  /* 0x000000000000194d */ /* 0x000fea0003800000 */
[----:B------:R-:W0:Y:S01]  /*08d0*/  LDCU.64 UR6, c[0x0][0x390] ;  /* 0x00007200ff0677ac */ /* 0x000e220008000a00 */
[----:B------:R-:W2:Y:S01]  /*08e0*/  LDC.64 R4, c[0x0][0x390] ;  /* 0x0000e400ff047b82 */ /* 0x000ea20000000a00 */
[----:B------:R-:W3:Y:S01]  /*08f0*/  LDCU.64 UR10, c[0x0][0x390] ;  /* 0x00007200ff0a77ac */ /* 0x000ee20008000a00 */
[----:B------:R-:W4:Y:S01]  /*0900*/  LDCU.128 UR12, c[0x0][0x380] ;  /* 0x00007000ff0c77ac */ /* 0x000f220008000c00 */
[----:B0-----:R-:W-:Y:S02]  /*0910*/  UIMAD.WIDE.U32 UR4, UR6, 0x4, URZ ;  /* 0x00000004060478a5 */ /* 0x001fe4000f8e00ff */
[----:B------:R-:W-:-:S04]  /*0920*/  USHF.L.U32 UR6, UR7, 0x2, URZ ;  /* 0x0000000207067899 */ /* 0x000fc800080006ff */
[----:B---34-:R-:W-:-:S12]  /*0930*/  UIADD3 UR6, UPT, UPT, UR5, UR6, URZ ;  /* 0x0000000605067290 */ /* 0x018fd8000fffe0ff */
.L_x_44:
[----:B------:R-:W-:Y:S01]  /*0940*/  IADD3 R17, P1, PT, R17, 0x4, RZ ;  /* 0x0000000411117810 */ /* 0x000fe20007f3e0ff */
[----:B------:R-:W-:Y:S04]  /*0950*/  BSSY.RECONVERGENT B0, `(.L_x_36) ;  /* 0x0000028000007945 */ /* 0x000fe80003800200 */
[----:B------:R-:W-:Y:S01]  /*0960*/  IMAD.X R19, RZ, RZ, R19, P1 ;  /* 0x000000ffff137224 */ /* 0x000fe200008e0613 */
[----:B------:R-:W-:-:S04]  /*0970*/  ISETP.GE.U32.AND P1, PT, R17, R0, PT ;  /* 0x000000001100720c */ /* 0x000fc80003f26070 */
[----:B------:R-:W-:Y:S01]  /*0980*/  ISETP.GE.AND.EX P1, PT, R19, R14, PT, P1 ;  /* 0x0000000e1300720c */ /* 0x000fe20003f26310 */
[----:B0--34-:R-:W-:-:S12]  /*0990*/  @!P0 BRA `(.L_x_37) ;  /* 0x00000000008c8947 */ /* 0x019fd80003800000 */
[C---:B------:R-:W-:Y:S01]  /*09a0*/  IMAD.SHL.U32 R18, R21.reuse, 0x4, RZ ;  /* 0x0000000415127824 */ /* 0x040fe200078e00ff */
[C---:B------:R-:W-:Y:S02]  /*09b0*/  SHF.L.U64.HI R25, R21.reuse, 0x2, R16 ;  /* 0x0000000215197819 */ /* 0x040fe40000010210 */
[----:B------:R-:W-:Y:S02]  /*09c0*/  IADD3 R9, P3, PT, R21, -UR10, RZ ;  /* 0x8000000a15097c10 */ /* 0x000fe4000ff7e0ff */
[----:B-1----:R-:W-:Y:S02]  /*09d0*/  IADD3 R6, P2, PT, R18, UR14, RZ ;  /* 0x0000000e12067c10 */ /* 0x002fe4000ff5e0ff */
[----:B------:R-:W-:Y:S02]  /*09e0*/  IADD3.X R10, PT, PT, R16, ~UR11, RZ, P3, !PT ;  /* 0x8000000b100a7c10 */ /* 0x000fe40009ffe4ff */
[----:B------:R-:W-:Y:S02]  /*09f0*/  IADD3.X R7, PT, PT, R25, UR15, RZ, P2, !PT ;  /* 0x0000000f19077c10 */ /* 0x000fe400097fe4ff */
[----:B------:R-:W-:-:S02]  /*0a00*/  IADD3 R12, P2, PT, R6, UR4, RZ ;  /* 0x00000004060c7c10 */ /* 0x000fc4000ff5e0ff */
[----:B------:R-:W-:Y:S01]  /*0a10*/  LEA R8, P3, R9, UR14, 0x2 ;  /* 0x0000000e09087c11 */ /* 0x000fe2000f8610ff */
[----:B------:R-:W3:Y:S01]  /*0a20*/  LDG.E R24, desc[UR8][R6.64+-0x4] ;  /* 0xfffffc0806187981 */ /* 0x000ee2000c1e1900 */
[----:B------:R-:W-:Y:S02]  /*0a30*/  IADD3.X R13, PT, PT, R7, UR6, RZ, P2, !PT ;  /* 0x00000006070d7c10 */ /* 0x000fe400097fe4ff */
[----:B------:R-:W-:Y:S01]  /*0a40*/  LEA.HI.X R9, R9, UR15, R10, 0x2, P3 ;  /* 0x0000000f09097c11 */ /* 0x000fe200098f140a */
[----:B------:R-:W4:Y:S01]  /*0a50*/  LDG.E R20, desc[UR8][R6.64+0x4] ;  /* 0x0000040806147981 */ /* 0x000f22000c1e1900 */
[----:B------:R-:W-:Y:S02]  /*0a60*/  IADD3 R23, P3, PT, R21, -R2, RZ ;  /* 0x8000000215177210 */ /* 0x000fe40007f7e0ff */
[----:B------:R-:W-:Y:S01]  /*0a70*/  LEA R10, P2, R2, R6, 0x2 ;  /* 0x00000006020a7211 */ /* 0x000fe200078410ff */
[----:B------:R-:W5:Y:S02]  /*0a80*/  LDG.E R12, desc[UR8][R12.64] ;  /* 0x000000080c0c7981 */ /* 0x000f64000c1e1900 */
[--C-:B------:R-:W-:Y:S01]  /*0a90*/  IMAD.X R26, R16, 0x1, ~R15.reuse, P3 ;  /* 0x00000001101a7824 */ /* 0x100fe200018e0e0f */
[----:B------:R-:W-:Y:S01]  /*0aa0*/  LEA.HI.X R11, R2, R7, R15, 0x2, P2 ;  /* 0x00000007020b7211 */ /* 0x000fe200010f140f */
[----:B------:R-:W2:Y:S01]  /*0ab0*/  LDG.E R8, desc[UR8][R8.64] ;  /* 0x0000000808087981 */ /* 0x000ea2000c1e1900 */
[----:B------:R-:W-:-:S03]  /*0ac0*/  LEA R22, P2, R23, UR14, 0x2 ;  /* 0x0000000e17167c11 */ /* 0x000fc6000f8410ff */
[----:B------:R-:W2:Y:S01]  /*0ad0*/  LDG.E R10, desc[UR8][R10.64] ;  /* 0x000000080a0a7981 */ /* 0x000ea2000c1e1900 */
[----:B------:R-:W-:-:S03]  /*0ae0*/  LEA.HI.X R23, R23, UR15, R26, 0x2, P2 ;  /* 0x0000000f17177c11 */ /* 0x000fc600090f141a */
[----:B------:R-:W2:Y:S04]  /*0af0*/  LDG.E R26, desc[UR8][R6.64] ;  /* 0x00000008061a7981 */ /* 0x000ea8000c1e1900 */
[----:B------:R-:W2:Y:S01]  /*0b00*/  LDG.E R22, desc[UR8][R22.64] ;  /* 0x0000000816167981 */ /* 0x000ea2000c1e1900 */
[----:B---3--:R-:W-:-:S04]  /*0b10*/  FMUL R27, R24, 0.029999999329447746277 ;  /* 0x3cf5c28f181b7820 */ /* 0x008fc80000400000 */
[----:B----4-:R-:W-:-:S04]  /*0b20*/  FFMA R27, R20, 0.019999999552965164185, R27 ;  /* 0x3ca3d70a141b7823 */ /* 0x010fc8000000001b */
[----:B-----5:R-:W-:-:S04]  /*0b30*/  FFMA R27, R12, 0.039999999105930328369, R27 ;  /* 0x3d23d70a0c1b7823 */ /* 0x020fc8000000001b */
[----:B--2---:R-:W-:-:S04]  /*0b40*/  FFMA R27, R8, 0.050000000745058059692, R27 ;  /* 0x3d4ccccd081b7823 */ /* 0x004fc8000000001b */
        /* <DEDUP_REMOVED lines=8> */
.L_x_37:
[----:B------:R-:W-:Y:S05]  /*0bd0*/  BSYNC.RECONVERGENT B0 ;  /* 0x0000000000007941 */ /* 0x000fea0003800200 */
.L_x_36:
[----:B------:R-:W-:Y:S04]  /*0be0*/  BSSY.RECONVERGENT B0, `(.L_x_38) ;  /* 0x0000025000007945 */ /* 0x000fe80003800200 */
[----:B------:R-:W-:Y:S05]  /*0bf0*/  @!P0 BRA `(.L_x_39) ;  /* 0x00000000008c8947 */ /* 0x000fea0003800000 */
[C---:B------:R-:W-:Y:S01]  /*0c00*/  IMAD.SHL.U32 R18, R21.reuse, 0x4, RZ ;  /* 0x0000000415127824 */ /* 0x040fe200078e00ff */
[C---:B------:R-:W-:Y:S02]  /*0c10*/  SHF.L.U64.HI R25, R21.reuse, 0x2, R16 ;  /* 0x0000000215197819 */ /* 0x040fe40000010210 */
[----:B--2---:R-:W-:Y:S02]  /*0c20*/  IADD3 R9, P3, PT, R21, -R4, RZ ;  /* 0x8000000415097210 */ /* 0x004fe40007f7e0ff */
[----:B-1----:R-:W-:-:S03]  /*0c30*/  IADD3 R6, P2, PT, R18, UR14, RZ ;  /* 0x0000000e12067c10 */ /* 0x002fc6000ff5e0ff */
[--C-:B------:R-:W-:Y:S01]  /*0c40*/  IMAD.X R10, R16, 0x1, ~R5.reuse, P3 ;  /* 0x00000001100a7824 */ /* 0x100fe200018e0e05 */
[----:B------:R-:W-:Y:S02]  /*0c50*/  IADD3.X R7, PT, PT, R25, UR15, RZ, P2, !PT ;  /* 0x0000000f19077c10 */ /* 0x000fe400097fe4ff */
[C---:B0-----:R-:W-:Y:S02]  /*0c60*/  LEA R12, P2, R4.reuse, R6, 0x2 ;  /* 0x00000006040c7211 */ /* 0x041fe400078410ff */
[C---:B------:R-:W-:Y:S01]  /*0c70*/  LEA R8, P3, R9.reuse, UR14, 0x2 ;  /* 0x0000000e09087c11 */ /* 0x040fe2000f8610ff */
[----:B------:R-:W2:Y:S01]  /*0c80*/  LDG.E R24, desc[UR8][R6.64+-0x4] ;  /* 0xfffffc0806187981 */ /* 0x000ea2000c1e1900 */
[----:B------:R-:W-:Y:S02]  /*0c90*/  LEA.HI.X R13, R4, R7, R5, 0x2, P2 ;  /* 0x00000007040d7211 */ /* 0x000fe400010f1405 */
[----:B------:R-:W-:Y:S01]  /*0ca0*/  LEA.HI.X R9, R9, UR15, R10, 0x2, P3 ;  /* 0x0000000f09097c11 */ /* 0x000fe200098f140a */
[----:B------:R-:W3:Y:S01]  /*0cb0*/  LDG.E R20, desc[UR8][R6.64+0x4] ;  /* 0x0000040806147981 */ /* 0x000ee2000c1e1900 */
[----:B------:R-:W-:-:S02]  /*0cc0*/  IADD3 R23, P3, PT, R21, -R2, RZ ;  /* 0x8000000215177210 */ /* 0x000fc40007f7e0ff */
[----:B------:R-:W-:Y:S01]  /*0cd0*/  LEA R10, P2, R2, R6, 0x2 ;  /* 0x00000006020a7211 */ /* 0x000fe200078410ff */
[----:B------:R-:W4:Y:S02]  /*0ce0*/  LDG.E R12, desc[UR8][R12.64] ;  /* 0x000000080c0c7981 */ /* 0x000f24000c1e1900 */
        /* <DEDUP_REMOVED lines=20> */
.L_x_39:
[----:B------:R-:W-:Y:S05]  /*0e30*/  BSYNC.RECONVERGENT B0 ;  /* 0x0000000000007941 */ /* 0x000fea0003800200 */
.L_x_38:
        /* <DEDUP_REMOVED lines=8> */
[C---:B0--3--:R-:W-:Y:S02]  /*0ec0*/  LEA R12, P2, R4.reuse, R6, 0x2 ;  /* 0x00000006040c7211 */ /* 0x049fe400078410ff */
        /* <DEDUP_REMOVED lines=28> */
.L_x_41:
[----:B------:R-:W-:Y:S05]  /*1090*/  BSYNC.RECONVERGENT B0 ;  /* 0x0000000000007941 */ /* 0x000fea0003800200 */
.L_x_40:
        /* <DEDUP_REMOVED lines=8> */
[C---:B0--34-:R-:W-:Y:S02]  /*1120*/  LEA R12, P2, R4.reuse, R6, 0x2 ;  /* 0x00000006040c7211 */ /* 0x059fe400078410ff */
        /* <DEDUP_REMOVED lines=28> */
.L_x_43:
[----:B------:R-:W-:Y:S05]  /*12f0*/  BSYNC.RECONVERGENT B0 ;  /* 0x0000000000007941 */ /* 0x000fea0003800200 */
.L_x_42:
[----:B------:R-:W-:Y:S05]  /*1300*/  @!P1 BRA `(.L_x_44) ;  /* 0xfffffff4008c9947 */ /* 0x000fea000383ffff */
[----:B------:R-:W-:Y:S05]  /*1310*/  EXIT ;  /* 0x000000000000794d */ /* 0x000fea0003800000 */
        .weak           $__internal_0_$__cuda_sm20_div_s64
        .type           $__internal_0_$__cuda_sm20_div_s64,@function
        .size           $__internal_0_$__cuda_sm20_div_s64,(.L_x_46 - $__internal_0_$__cuda_sm20_div_s64)
$__internal_0_$__cuda_sm20_div_s64:
[----:B------:R-:W-:Y:S02]  /*1320*/  UMOV UR5, URZ ;  /* 0x000000ff00057c82 */ /* 0x000fe40008000000 */
[----:B------:R-:W0:Y:S08]  /*1330*/  I2F.U64.RP R4, UR4 ;  /* 0x0000000400047d12 */ /* 0x000e300008309000 */
[----:B0-----:R-:W0:Y:S02]  /*1340*/  MUFU.RCP R4, R4 ;  /* 0x0000000400047308 */ /* 0x001e240000001000 */
[----:B0-----:R-:W-:-:S06]  /*1350*/  VIADD R8, R4, 0x1ffffffe ;  /* 0x1ffffffe04087836 */ /* 0x001fcc0000000000 */
[----:B------:R-:W0:Y:S02]  /*1360*/  F2I.U64.TRUNC R8, R8 ;  /* 0x0000000800087311 */ /* 0x000e24000020d800 */
[----:B0-----:R-:W-:-:S04]  /*1370*/  IMAD.WIDE.U32 R6, R8, UR4, RZ ;  /* 0x0000000408067c25 */ /* 0x001fc8000f8e00ff */
[----:B------:R-:W-:Y:S01]  /*1380*/  IMAD R7, R9, UR4, R7 ;  /* 0x0000000409077c24 */ /* 0x000fe2000f8e0207 */
[----:B------:R-:W-:-:S05]  /*1390*/  IADD3 R11, P0, PT, RZ, -R6, RZ ;  /* 0x80000006ff0b7210 */ /* 0x000fca0007f1e0ff */
[----:B------:R-:W-:-:S04]  /*13a0*/  IMAD.HI.U32 R6, R8, R11, RZ ;  /* 0x0000000b08067227 */ /* 0x000fc800078e00ff */
[----:B------:R-:W-:Y:S02]  /*13b0*/  IMAD.X R13, RZ, RZ, ~R7, P0 ;  /* 0x000000ffff0d7224 */ /* 0x000fe400000e0e07 */
[----:B------:R-:W-:Y:S02]  /*13c0*/  IMAD.MOV.U32 R7, RZ, RZ, R8 ;  /* 0x000000ffff077224 */ /* 0x000fe400078e0008 */
[-C--:B------:R-:W-:Y:S02]  /*13d0*/  IMAD R15, R9, R13.reuse, RZ ;  /* 0x0000000d090f7224 */ /* 0x080fe400078e02ff */
[----:B------:R-:W-:-:S04]  /*13e0*/  IMAD.WIDE.U32 R6, P0, R8, R13, R6 ;  /* 0x0000000d08067225 */ /* 0x000fc80007800006 */
[----:B------:R-:W-:-:S04]  /*13f0*/  IMAD.HI.U32 R13, R9, R13, RZ ;  /* 0x0000000d090d7227 */ /* 0x000fc800078e00ff */
[----:B------:R-:W-:-:S04]  /*1400*/  IMAD.HI.U32 R6, P1, R9, R11, R6 ;  /* 0x0000000b09067227 */ /* 0x000fc80007820006 */
[----:B------:R-:W-:Y:S01]  /*1410*/  IMAD.X R4, R13, 0x1, R9, P0 ;  /* 0x000000010d047824 */ /* 0x000fe200000e0609 */
[----:B------:R-:W-:Y:S02]  /*1420*/  IADD3 R11, P2, PT, R15, R6, RZ ;  /* 0x000000060f0b7210 */ /* 0x000fe40007f5e0ff */
[----:B------:R-:W0:Y:S02]  /*1430*/  LDC.64 R6, c[0x0][0x3a0] ;  /* 0x0000e800ff067b82 */ /* 0x000e240000000a00 */
[----:B------:R-:W-:Y:S01]  /*1440*/  IADD3.X R13, PT, PT, RZ, RZ, R4, P2, P1 ;  /* 0x000000ffff0d7210 */ /* 0x000fe200017e2404 */
[----:B------:R-:W-:-:S03]  /*1450*/  IMAD.WIDE.U32 R8, R11, UR4, RZ ;  /* 0x000000040b087c25 */ /* 0x000fc6000f8e00ff */
[----:B------:R-:W-:Y:S01]  /*1460*/  IADD3 R17, P0, PT, RZ, -R8, RZ ;  /* 0x80000008ff117210 */ /* 0x000fe20007f1e0ff */
[----:B------:R-:W-:-:S04]  /*1470*/  IMAD R8, R13, UR4, R9 ;  /* 0x000000040d087c24 */ /* 0x000fc8000f8e0209 */
[----:B------:R-:W-:-:S04]  /*1480*/  IMAD.HI.U32 R10, R11, R17, RZ ;  /* 0x000000110b0a7227 */ /* 0x000fc800078e00ff */
[----:B------:R-:W-:-:S04]  /*1490*/  IMAD.X R8, RZ, RZ, ~R8, P0 ;  /* 0x000000ffff087224 */ /* 0x000fc800000e0e08 */
[----:B------:R-:W-:Y:S01]  /*14a0*/  IMAD.WIDE.U32 R10, P0, R11, R8, R10 ;  /* 0x000000080b0a7225 */ /* 0x000fe2000780000a */
[----:B0-----:R-:W-:-:S03]  /*14b0*/  ISETP.GE.AND P1, PT, R7, RZ, PT ;  /* 0x000000ff0700720c */ /* 0x001fc60003f26270 */
[C---:B------:R-:W-:Y:S01]  /*14c0*/  IMAD R4, R13.reuse, R8, RZ ;  /* 0x000000080d047224 */ /* 0x040fe200078e02ff */
[----:B------:R-:W-:Y:S01]  /*14d0*/  IADD3 R15, P4, PT, RZ, -R6, RZ ;  /* 0x80000006ff0f7210 */ /* 0x000fe20007f9e0ff */
[----:B------:R-:W-:-:S03]  /*14e0*/  IMAD.HI.U32 R9, P2, R13, R17, R10 ;  /* 0x000000110d097227 */ /* 0x000fc6000784000a */
[----:B------:R-:W-:Y:S01]  /*14f0*/  SEL R11, R15, R6, !P1 ;  /* 0x000000060f0b7207 */ /* 0x000fe20004800000 */
[----:B------:R-:W-:Y:S01]  /*1500*/  IMAD.X R10, RZ, RZ, ~R7, P4 ;  /* 0x000000ffff0a7224 */ /* 0x000fe200020e0e07 */
[----:B------:R-:W-:Y:S01]  /*1510*/  IADD3 R9, P3, PT, R4, R9, RZ ;  /* 0x0000000904097210 */ /* 0x000fe20007f7e0ff */
[----:B------:R-:W-:-:S03]  /*1520*/  IMAD.HI.U32 R8, R13, R8, RZ ;  /* 0x000000080d087227 */ /* 0x000fc600078e00ff */
[----:B------:R-:W-:Y:S01]  /*1530*/  SEL R10, R10, R7, !P1 ;  /* 0x000000070a0a7207 */ /* 0x000fe20004800000 */
[----:B------:R-:W-:-:S04]  /*1540*/  IMAD.HI.U32 R6, R9, R11, RZ ;  /* 0x0000000b09067227 */ /* 0x000fc800078e00ff */
[----:B------:R-:W-:Y:S02]  /*1550*/  IMAD.X R13, R8, 0x1, R13, P0 ;  /* 0x00000001080d7824 */ /* 0x000fe400000e060d */
[----:B------:R-:W-:-:S03]  /*1560*/  IMAD.MOV.U32 R7, RZ, RZ, RZ ;  /* 0x000000ffff077224 */ /* 0x000fc600078e00ff */
[----:B------:R-:W-:Y:S01]  /*1570*/  IADD3.X R13, PT, PT, RZ, RZ, R13, P3, P2 ;  /* 0x000000ffff0d7210 */ /* 0x000fe20001fe440d */
[----:B------:R-:W-:-:S04]  /*1580*/  IMAD.WIDE.U32 R6, R9, R10, R6 ;  /* 0x0000000a09067225 */ /* 0x000fc800078e0006 */
[C---:B------:R-:W-:Y:S02]  /*1590*/  IMAD R9, R13.reuse, R10, RZ ;  /* 0x0000000a0d097224 */ /* 0x040fe400078e02ff */
[----:B------:R-:W-:-:S04]  /*15a0*/  IMAD.HI.U32 R6, P0, R13, R11, R6 ;  /* 0x0000000b0d067227 */ /* 0x000fc80007800006 */
[----:B------:R-:W-:Y:S01]  /*15b0*/  IMAD.HI.U32 R4, R13, R10, RZ ;  /* 0x0000000a0d047227 */ /* 0x000fe200078e00ff */
[----:B------:R-:W-:-:S03]  /*15c0*/  IADD3 R8, P2, PT, R9, R6, RZ ;  /* 0x0000000609087210 */ /* 0x000fc60007f5e0ff */
[----:B------:R-:W-:Y:S02]  /*15d0*/  IMAD.X R4, RZ, RZ, R4, P0 ;  /* 0x000000ffff047224 */ /* 0x000fe400000e0604 */
[----:B------:R-:W-:-:S04]  /*15e0*/  IMAD.WIDE.U32 R6, R8, UR4, RZ ;  /* 0x0000000408067c25 */ /* 0x000fc8000f8e00ff */
[----:B------:R-:W-:Y:S01]  /*15f0*/  IMAD.X R9, RZ, RZ, R4, P2 ;  /* 0x000000ffff097224 */ /* 0x000fe200010e0604 */
[----:B------:R-:W-:-:S03]  /*1600*/  IADD3 R11, P0, PT, -R6, R11, RZ ;  /* 0x0000000b060b7210 */ /* 0x000fc60007f1e1ff */
[----:B------:R-:W-:Y:S01]  /*1610*/  IMAD R4, R9, UR4, R7 ;  /* 0x0000000409047c24 */ /* 0x000fe2000f8e0207 */
[C---:B------:R-:W-:Y:S02]  /*1620*/  IADD3 R6, P2, PT, R11.reuse, -UR4, RZ ;  /* 0x800000040b067c10 */ /* 0x040fe4000ff5e0ff */
[----:B------:R-:W-:Y:S01]  /*1630*/  IADD3 R7, P3, PT, R8, 0x1, RZ ;  /* 0x0000000108077810 */ /* 0x000fe20007f7e0ff */
[----:B------:R-:W-:Y:S01]  /*1640*/  IMAD.X R13, R10, 0x1, ~R4, P0 ;  /* 0x000000010a0d7824 */ /* 0x000fe200000e0e04 */
[----:B------:R-:W-:-:S03]  /*1650*/  ISETP.GE.U32.AND P0, PT, R11, UR4, PT ;  /* 0x000000040b007c0c */ /* 0x000fc6000bf06070 */
[----:B------:R-:W-:Y:S01]  /*1660*/  IMAD.X R4, RZ, RZ, R9, P3 ;  /* 0x000000ffff047224 */ /* 0x000fe200018e0609 */
[C---:B------:R-:W-:Y:S02]  /*1670*/  ISETP.GE.U32.AND.EX P0, PT, R13.reuse, RZ, PT, P0 ;  /* 0x000000ff0d00720c */ /* 0x040fe40003f06100 */
[----:B------:R-:W-:Y:S02]  /*1680*/  IADD3.X R10, PT, PT, R13, -0x1, RZ, P2, !PT ;  /* 0xffffffff0d0a7810 */ /* 0x000fe400017fe4ff */
[----:B------:R-:W-:Y:S02]  /*1690*/  SEL R6, R6, R11, P0 ;  /* 0x0000000b06067207 */ /* 0x000fe40000000000 */
[----:B------:R-:W-:Y:S02]  /*16a0*/  SEL R7, R7, R8, P0 ;  /* 0x0000000807077207 */ /* 0x000fe40000000000 */
[----:B------:R-:W-:Y:S02]  /*16b0*/  SEL R10, R10, R13, P0 ;  /* 0x0000000d0a0a7207 */ /* 0x000fe40000000000 */
[----:B------:R-:W-:Y:S01]  /*16c0*/  ISETP.GE.U32.AND P2, PT, R6, UR4, PT ;  /* 0x0000000406007c0c */ /* 0x000fe2000bf46070 */
[----:B------:R-:W-:Y:S01]  /*16d0*/  IMAD.MOV.U32 R6, RZ, RZ, R0 ;  /* 0x000000ffff067224 */ /* 0x000fe200078e0000 */
[----:B------:R-:W-:-:S02]  /*16e0*/  SEL R4, R4, R9, P0 ;  /* 0x0000000904047207 */ /* 0x000fc40000000000 */
[----:B------:R-:W-:Y:S02]  /*16f0*/  IADD3 R8, P3, PT, R7, 0x1, RZ ;  /* 0x0000000107087810 */ /* 0x000fe40007f7e0ff */
[----:B------:R-:W-:-:S03]  /*1700*/  ISETP.GE.U32.AND.EX P0, PT, R10, RZ, PT, P2 ;  /* 0x000000ff0a00720c */ /* 0x000fc60003f06120 */
[----:B------:R-:W-:Y:S01]  /*1710*/  IMAD.X R9, RZ, RZ, R4, P3 ;  /* 0x000000ffff097224 */ /* 0x000fe200018e0604 */
[----:B------:R-:W-:-:S04]  /*1720*/  SEL R8, R8, R7, P0 ;  /* 0x0000000708087207 */ /* 0x000fc80000000000 */
[----:B------:R-:W-:Y:S02]  /*1730*/  SEL R9, R9, R4, P0 ;  /* 0x0000000409097207 */ /* 0x000fe40000000000 */
[-C--:B------:R-:W-:Y:S02]  /*1740*/  IADD3 R7, P2, PT, RZ, -R8.reuse, RZ ;  /* 0x80000008ff077210 */ /* 0x080fe40007f5e0ff */
[----:B------:R-:W-:Y:S02]  /*1750*/  ISETP.NE.U32.AND P0, PT, RZ, UR4, PT ;  /* 0x00000004ff007c0c */ /* 0x000fe4000bf05070 */
[----:B------:R-:W-:Y:S01]  /*1760*/  SEL R8, R7, R8, !P1 ;  /* 0x0000000807087207 */ /* 0x000fe20004800000 */
[----:B------:R-:W-:Y:S01]  /*1770*/  IMAD.X R4, RZ, RZ, ~R9, P2 ;  /* 0x000000ffff047224 */ /* 0x000fe200010e0e09 */
[----:B------:R-:W-:Y:S01]  /*1780*/  ISETP.NE.AND.EX P0, PT, RZ, RZ, PT, P0 ;  /* 0x000000ffff00720c */ /* 0x000fe20003f05300 */
[----:B------:R-:W-:-:S03]  /*1790*/  IMAD.MOV.U32 R7, RZ, RZ, 0x0 ;  /* 0x00000000ff077424 */ /* 0x000fc600078e00ff */
[----:B------:R-:W-:Y:S02]  /*17a0*/  SEL R9, R4, R9, !P1 ;  /* 0x0000000904097207 */ /* 0x000fe40004800000 */
[----:B------:R-:W-:Y:S02]  /*17b0*/  SEL R8, R8, 0xffffffff, P0 ;  /* 0xffffffff08087807 */ /* 0x000fe40000000000 */
[----:B------:R-:W-:Y:S01]  /*17c0*/  SEL R9, R9, 0xffffffff, P0 ;  /* 0xffffffff09097807 */ /* 0x000fe20000000000 */
[----:B------:R-:W-:Y:S06]  /*17d0*/  RET.REL.NODEC R6 `(_Z8baselinePfS_lll) ;  /* 0xffffffe806087950 */ /* 0x000fec0003c3ffff */
.L_x_45:
        /* <DEDUP_REMOVED lines=10> */
.L_x_46:


//--------------------- .nv.shared._Z17temporal_blockingPfS_lll --------------------------
	.section	.nv.shared._Z17temporal_blockingPfS_lll,"aw",@nobits
	.sectionflags	@""
	.align	4
.nv.shared._Z17temporal_blockingPfS_lll:
	.zero		13312


//--------------------- .nv.shared.reserved.0     --------------------------
	.section	.nv.shared.reserved.0,"aw",@nobits
	.weak		__nv_reservedSMEM_offset_0_alias
	.size		__nv_reservedSMEM_offset_0_alias, 0, 64
	.other		__nv_reservedSMEM_offset_0_alias,@"STO_CUDA_RESERVED_SHARED STV_DEFAULT"
__nv_reservedSMEM_offset_0_alias:
	.zero		0
	.zero		64


//--------------------- .nv.constant0._Z17temporal_blockingPfS_lll --------------------------
	.section	.nv.constant0._Z17temporal_blockingPfS_lll,"a",@progbits
	.sectionflags	@""
	.align	4
.nv.constant0._Z17temporal_blockingPfS_lll:
	.zero		936


//--------------------- .nv.constant0._Z8baselinePfS_lll --------------------------
	.section	.nv.constant0._Z8baselinePfS_lll,"a",@progbits
	.sectionflags	@""
	.align	4
.nv.constant0._Z8baselinePfS_lll:
	.zero		936


//--------------------- SYMBOLS --------------------------

	.type		.nv.reservedSmem.offset0,@object
	.size		.nv.reservedSmem.offset0,0x4
	.type		.nv.reservedSmem.cap,@object
	.size		.nv.reservedSmem.cap,0x4
